	.target	sm_90a

	.elftype	@"ET_EXEC"


//--------------------- .note.nv.tkinfo           --------------------------
	.section	.note.nv.tkinfo,"",@"SHT_NOTE"
	.sectionflags	@"SHF_NOTE_NV_TKINFO"
	.tkinfo
        /*0018*/ 	.word	0x00000002
        /*0030*/ 	.string	""
        /*0030*/ 	.string	"ptxas"
        /*0030*/ 	.string	"Cuda compilation tools, release 13.0, V13.0.88"
        /*0030*/ 	.string	"Build cuda_13.0.r13.0/compiler.36424714_0"
        /*0030*/ 	.string	"-arch sm_90a -m 64 "



//--------------------- .note.nv.cuinfo           --------------------------
	.section	.note.nv.cuinfo,"",@"SHT_NOTE"
	.sectionflags	@"SHF_NOTE_NV_CUINFO"
        /*0018*/ 	.short	0x0002
        /*001a*/ 	.short	0x005a
        /*001c*/ 	.short	0x0082
	.zero		2


//--------------------- .nv.info                  --------------------------
	.section	.nv.info,"",@"SHT_CUDA_INFO"
	.align	4


	//----- nvinfo : EIATTR_REGCOUNT
	.align		4
        /*0000*/ 	.byte	0x04, 0x2f
        /*0002*/ 	.short	(.L_10 - .L_9)
	.align		4
.L_9:
        /*0004*/ 	.word	index@(_ZN18transformer_engine43_GLOBAL__N__1208cb38_10_dropout_cu_88531ceb22dropout_kernel_fwd_f16I6__halfEEvPKT_PS3_PhPKmmjf)
        /*0008*/ 	.word	0x0000001f


	//----- nvinfo : EIATTR_FRAME_SIZE
	.align		4
.L_10:
        /*000c*/ 	.byte	0x04, 0x11
        /*000e*/ 	.short	(.L_12 - .L_11)
	.align		4
.L_11:
        /*0010*/ 	.word	index@(_ZN18transformer_engine43_GLOBAL__N__1208cb38_10_dropout_cu_88531ceb22dropout_kernel_fwd_f16I6__halfEEvPKT_PS3_PhPKmmjf)
        /*0014*/ 	.word	0x00000000


	//----- nvinfo : EIATTR_REGCOUNT
	.align		4
.L_12:
        /*0018*/ 	.byte	0x04, 0x2f
        /*001a*/ 	.short	(.L_14 - .L_13)
	.align		4
.L_13:
        /*001c*/ 	.word	index@(_ZN18transformer_engine43_GLOBAL__N__1208cb38_10_dropout_cu_88531ceb22dropout_kernel_fwd_f16I13__nv_bfloat16EEvPKT_PS3_PhPKmmjf)
        /*0020*/ 	.word	0x00000020


	//----- nvinfo : EIATTR_FRAME_SIZE
	.align		4
.L_14:
        /*0024*/ 	.byte	0x04, 0x11
        /*0026*/ 	.short	(.L_16 - .L_15)
	.align		4
.L_15:
        /*0028*/ 	.word	index@(_ZN18transformer_engine43_GLOBAL__N__1208cb38_10_dropout_cu_88531ceb22dropout_kernel_fwd_f16I13__nv_bfloat16EEvPKT_PS3_PhPKmmjf)
        /*002c*/ 	.word	0x00000000


	//----- nvinfo : EIATTR_REGCOUNT
	.align		4
.L_16:
        /*0030*/ 	.byte	0x04, 0x2f
        /*0032*/ 	.short	(.L_18 - .L_17)
	.align		4
.L_17:
        /*0034*/ 	.word	index@(_ZN18transformer_engine43_GLOBAL__N__1208cb38_10_dropout_cu_88531ceb22dropout_kernel_fwd_fp8I13__nv_fp8_e5m26__halfEEvPKT_PKfPT0_PhPKmmjf)
        /*0038*/ 	.word	0x00000020


	//----- nvinfo : EIATTR_FRAME_SIZE
	.align		4
.L_18:
        /*003c*/ 	.byte	0x04, 0x11
        /*003e*/ 	.short	(.L_20 - .L_19)
	.align		4
.L_19:
        /*0040*/ 	.word	index@(_ZN18transformer_engine43_GLOBAL__N__1208cb38_10_dropout_cu_88531ceb22dropout_kernel_fwd_fp8I13__nv_fp8_e5m26__halfEEvPKT_PKfPT0_PhPKmmjf)
        /*0044*/ 	.word	0x00000000


	//----- nvinfo : EIATTR_REGCOUNT
	.align		4
.L_20:
        /*0048*/ 	.byte	0x04, 0x2f
        /*004a*/ 	.short	(.L_22 - .L_21)
	.align		4
.L_21:
        /*004c*/ 	.word	index@(_ZN18transformer_engine43_GLOBAL__N__1208cb38_10_dropout_cu_88531ceb22dropout_kernel_fwd_fp8I13__nv_fp8_e5m213__nv_bfloat16EEvPKT_PKfPT0_PhPKmmjf)
        /*0050*/ 	.word	0x00000020


	//----- nvinfo : EIATTR_FRAME_SIZE
	.align		4
.L_22:
        /*0054*/ 	.byte	0x04, 0x11
        /*0056*/ 	.short	(.L_24 - .L_23)
	.align		4
.L_23:
        /*0058*/ 	.word	index@(_ZN18transformer_engine43_GLOBAL__N__1208cb38_10_dropout_cu_88531ceb22dropout_kernel_fwd_fp8I13__nv_fp8_e5m213__nv_bfloat16EEvPKT_PKfPT0_PhPKmmjf)
        /*005c*/ 	.word	0x00000000


	//----- nvinfo : EIATTR_REGCOUNT
	.align		4
.L_24:
        /*0060*/ 	.byte	0x04, 0x2f
        /*0062*/ 	.short	(.L_26 - .L_25)
	.align		4
.L_25:
        /*0064*/ 	.word	index@(_ZN18transformer_engine43_GLOBAL__N__1208cb38_10_dropout_cu_88531ceb22dropout_kernel_fwd_fp8I13__nv_fp8_e4m36__halfEEvPKT_PKfPT0_PhPKmmjf)
        /*0068*/ 	.word	0x00000020


	//----- nvinfo : EIATTR_FRAME_SIZE
	.align		4
.L_26:
        /*006c*/ 	.byte	0x04, 0x11
        /*006e*/ 	.short	(.L_28 - .L_27)
	.align		4
.L_27:
        /*0070*/ 	.word	index@(_ZN18transformer_engine43_GLOBAL__N__1208cb38_10_dropout_cu_88531ceb22dropout_kernel_fwd_fp8I13__nv_fp8_e4m36__halfEEvPKT_PKfPT0_PhPKmmjf)
        /*0074*/ 	.word	0x00000000


	//----- nvinfo : EIATTR_REGCOUNT
	.align		4
.L_28:
        /*0078*/ 	.byte	0x04, 0x2f
        /*007a*/ 	.short	(.L_30 - .L_29)
	.align		4
.L_29:
        /*007c*/ 	.word	index@(_ZN18transformer_engine43_GLOBAL__N__1208cb38_10_dropout_cu_88531ceb22dropout_kernel_fwd_fp8I13__nv_fp8_e4m313__nv_bfloat16EEvPKT_PKfPT0_PhPKmmjf)
        /*0080*/ 	.word	0x00000020


	//----- nvinfo : EIATTR_FRAME_SIZE
	.align		4
.L_30:
        /*0084*/ 	.byte	0x04, 0x11
        /*0086*/ 	.short	(.L_32 - .L_31)
	.align		4
.L_31:
        /*0088*/ 	.word	index@(_ZN18transformer_engine43_GLOBAL__N__1208cb38_10_dropout_cu_88531ceb22dropout_kernel_fwd_fp8I13__nv_fp8_e4m313__nv_bfloat16EEvPKT_PKfPT0_PhPKmmjf)
        /*008c*/ 	.word	0x00000000


	//----- nvinfo : EIATTR_REGCOUNT
	.align		4
.L_32:
        /*0090*/ 	.byte	0x04, 0x2f
        /*0092*/ 	.short	(.L_34 - .L_33)
	.align		4
.L_33:
        /*0094*/ 	.word	index@(_ZN18transformer_engine43_GLOBAL__N__1208cb38_10_dropout_cu_88531ceb18apply_dropout_maskI6__halfEEvPKT_PKhPS3_mf)
        /*0098*/ 	.word	0x00000015


	//----- nvinfo : EIATTR_FRAME_SIZE
	.align		4
.L_34:
        /*009c*/ 	.byte	0x04, 0x11
        /*009e*/ 	.short	(.L_36 - .L_35)
	.align		4
.L_35:
        /*00a0*/ 	.word	index@(_ZN18transformer_engine43_GLOBAL__N__1208cb38_10_dropout_cu_88531ceb18apply_dropout_maskI6__halfEEvPKT_PKhPS3_mf)
        /*00a4*/ 	.word	0x00000000


	//----- nvinfo : EIATTR_REGCOUNT
	.align		4
.L_36:
        /*00a8*/ 	.byte	0x04, 0x2f
        /*00aa*/ 	.short	(.L_38 - .L_37)
	.align		4
.L_37:
        /*00ac*/ 	.word	index@(_ZN18transformer_engine43_GLOBAL__N__1208cb38_10_dropout_cu_88531ceb18apply_dropout_maskI13__nv_bfloat16EEvPKT_PKhPS3_mf)
        /*00b0*/ 	.word	0x00000013


	//----- nvinfo : EIATTR_FRAME_SIZE
	.align		4
.L_38:
        /*00b4*/ 	.byte	0x04, 0x11
        /*00b6*/ 	.short	(.L_40 - .L_39)
	.align		4
.L_39:
        /*00b8*/ 	.word	index@(_ZN18transformer_engine43_GLOBAL__N__1208cb38_10_dropout_cu_88531ceb18apply_dropout_maskI13__nv_bfloat16EEvPKT_PKhPS3_mf)
        /*00bc*/ 	.word	0x00000000


	//----- nvinfo : EIATTR_MIN_STACK_SIZE
	.align		4
.L_40:
        /*00c0*/ 	.byte	0x04, 0x12
        /*00c2*/ 	.short	(.L_42 - .L_41)
	.align		4
.L_41:
        /*00c4*/ 	.word	index@(_ZN18transformer_engine43_GLOBAL__N__1208cb38_10_dropout_cu_88531ceb18apply_dropout_maskI13__nv_bfloat16EEvPKT_PKhPS3_mf)
        /*00c8*/ 	.word	0x00000000


	//----- nvinfo : EIATTR_MIN_STACK_SIZE
	.align		4
.L_42:
        /*00cc*/ 	.byte	0x04, 0x12
        /*00ce*/ 	.short	(.L_44 - .L_43)
	.align		4
.L_43:
        /*00d0*/ 	.word	index@(_ZN18transformer_engine43_GLOBAL__N__1208cb38_10_dropout_cu_88531ceb18apply_dropout_maskI6__halfEEvPKT_PKhPS3_mf)
        /*00d4*/ 	.word	0x00000000


	//----- nvinfo : EIATTR_MIN_STACK_SIZE
	.align		4
.L_44:
        /*00d8*/ 	.byte	0x04, 0x12
        /*00da*/ 	.short	(.L_46 - .L_45)
	.align		4
.L_45:
        /*00dc*/ 	.word	index@(_ZN18transformer_engine43_GLOBAL__N__1208cb38_10_dropout_cu_88531ceb22dropout_kernel_fwd_fp8I13__nv_fp8_e4m313__nv_bfloat16EEvPKT_PKfPT0_PhPKmmjf)
        /*00e0*/ 	.word	0x00000000


	//----- nvinfo : EIATTR_MIN_STACK_SIZE
	.align		4
.L_46:
        /*00e4*/ 	.byte	0x04, 0x12
        /*00e6*/ 	.short	(.L_48 - .L_47)
	.align		4
.L_47:
        /*00e8*/ 	.word	index@(_ZN18transformer_engine43_GLOBAL__N__1208cb38_10_dropout_cu_88531ceb22dropout_kernel_fwd_fp8I13__nv_fp8_e4m36__halfEEvPKT_PKfPT0_PhPKmmjf)
        /*00ec*/ 	.word	0x00000000


	//----- nvinfo : EIATTR_MIN_STACK_SIZE
	.align		4
.L_48:
        /*00f0*/ 	.byte	0x04, 0x12
        /*00f2*/ 	.short	(.L_50 - .L_49)
	.align		4
.L_49:
        /*00f4*/ 	.word	index@(_ZN18transformer_engine43_GLOBAL__N__1208cb38_10_dropout_cu_88531ceb22dropout_kernel_fwd_fp8I13__nv_fp8_e5m213__nv_bfloat16EEvPKT_PKfPT0_PhPKmmjf)
        /*00f8*/ 	.word	0x00000000


	//----- nvinfo : EIATTR_MIN_STACK_SIZE
	.align		4
.L_50:
        /*00fc*/ 	.byte	0x04, 0x12
        /*00fe*/ 	.short	(.L_52 - .L_51)
	.align		4
.L_51:
        /*0100*/ 	.word	index@(_ZN18transformer_engine43_GLOBAL__N__1208cb38_10_dropout_cu_88531ceb22dropout_kernel_fwd_fp8I13__nv_fp8_e5m26__halfEEvPKT_PKfPT0_PhPKmmjf)
        /*0104*/ 	.word	0x00000000


	//----- nvinfo : EIATTR_MIN_STACK_SIZE
	.align		4
.L_52:
        /*0108*/ 	.byte	0x04, 0x12
        /*010a*/ 	.short	(.L_54 - .L_53)
	.align		4
.L_53:
        /*010c*/ 	.word	index@(_ZN18transformer_engine43_GLOBAL__N__1208cb38_10_dropout_cu_88531ceb22dropout_kernel_fwd_f16I13__nv_bfloat16EEvPKT_PS3_PhPKmmjf)
        /*0110*/ 	.word	0x00000000


	//----- nvinfo : EIATTR_MIN_STACK_SIZE
	.align		4
.L_54:
        /*0114*/ 	.byte	0x04, 0x12
        /*0116*/ 	.short	(.L_56 - .L_55)
	.align		4
.L_55:
        /*0118*/ 	.word	index@(_ZN18transformer_engine43_GLOBAL__N__1208cb38_10_dropout_cu_88531ceb22dropout_kernel_fwd_f16I6__halfEEvPKT_PS3_PhPKmmjf)
        /*011c*/ 	.word	0x00000000
.L_56:


//--------------------- .nv.compat                --------------------------
	.section	.nv.compat,"",@"SHT_CUDA_COMPAT_INFO"
	.align	4
        /*0000*/ 	.byte	0x02, 0x09, 0x01, 0x00, 0x02, 0x02, 0x02, 0x00, 0x02, 0x05, 0x05, 0x00, 0x03, 0x07, 0x01, 0x01
        /*0010*/ 	.byte	0x02, 0x03, 0x00, 0x00, 0x02, 0x06, 0x01, 0x00, 0x04, 0x0b, 0x08, 0x00, 0x00, 0x00, 0x00, 0x00
        /*0020*/ 	.byte	0x00, 0x00, 0x00, 0x00


//--------------------- .nv.info._ZN18transformer_engine43_GLOBAL__N__1208cb38_10_dropout_cu_88531ceb18apply_dropout_maskI13__nv_bfloat16EEvPKT_PKhPS3_mf --------------------------
	.section	.nv.info._ZN18transformer_engine43_GLOBAL__N__1208cb38_10_dropout_cu_88531ceb18apply_dropout_maskI13__nv_bfloat16EEvPKT_PKhPS3_mf,"",@"SHT_CUDA_INFO"
	.sectionflags	@""
	.align	4


	//----- nvinfo : EIATTR_CUDA_API_VERSION
	.align		4
        /*0000*/ 	.byte	0x04, 0x37
        /*0002*/ 	.short	(.L_58 - .L_57)
.L_57:
        /*0004*/ 	.word	0x00000082


	//----- nvinfo : EIATTR_KPARAM_INFO
	.align		4
.L_58:
        /*0008*/ 	.byte	0x04, 0x17
        /*000a*/ 	.short	(.L_60 - .L_59)
.L_59:
        /*000c*/ 	.word	0x00000000
        /*0010*/ 	.short	0x0004
        /*0012*/ 	.short	0x0020
        /*0014*/ 	.byte	0x00, 0xf0, 0x11, 0x00


	//----- nvinfo : EIATTR_KPARAM_INFO
	.align		4
.L_60:
        /*0018*/ 	.byte	0x04, 0x17
        /*001a*/ 	.short	(.L_62 - .L_61)
.L_61:
        /*001c*/ 	.word	0x00000000
        /*0020*/ 	.short	0x0003
        /*0022*/ 	.short	0x0018
        /*0024*/ 	.byte	0x00, 0xf0, 0x21, 0x00


	//----- nvinfo : EIATTR_KPARAM_INFO
	.align		4
.L_62:
        /*0028*/ 	.byte	0x04, 0x17
        /*002a*/ 	.short	(.L_64 - .L_63)
.L_63:
        /*002c*/ 	.word	0x00000000
        /*0030*/ 	.short	0x0002
        /*0032*/ 	.short	0x0010
        /*0034*/ 	.byte	0x00, 0xf0, 0x21, 0x00


	//----- nvinfo : EIATTR_KPARAM_INFO
	.align		4
.L_64:
        /*0038*/ 	.byte	0x04, 0x17
        /*003a*/ 	.short	(.L_66 - .L_65)
.L_65:
        /*003c*/ 	.word	0x00000000
        /*0040*/ 	.short	0x0001
        /*0042*/ 	.short	0x0008
        /*0044*/ 	.byte	0x00, 0xf0, 0x21, 0x00


	//----- nvinfo : EIATTR_KPARAM_INFO
	.align		4
.L_66:
        /*0048*/ 	.byte	0x04, 0x17
        /*004a*/ 	.short	(.L_68 - .L_67)
.L_67:
        /*004c*/ 	.word	0x00000000
        /*0050*/ 	.short	0x0000
        /*0052*/ 	.short	0x0000
        /*0054*/ 	.byte	0x00, 0xf0, 0x21, 0x00


	//----- nvinfo : EIATTR_SPARSE_MMA_MASK
	.align		4
.L_68:
        /*0058*/ 	.byte	0x03, 0x50
        /*005a*/ 	.short	0x0000


	//----- nvinfo : EIATTR_MAXREG_COUNT
	.align		4
        /*005c*/ 	.byte	0x03, 0x1b
        /*005e*/ 	.short	0x00ff


	//----- nvinfo : EIATTR_MERCURY_ISA_VERSION
	.align		4
        /*0060*/ 	.byte	0x03, 0x5f
        /*0062*/ 	.short	0x0101


	//----- nvinfo : EIATTR_EXIT_INSTR_OFFSETS
	.align		4
        /*0064*/ 	.byte	0x04, 0x1c
        /*0066*/ 	.short	(.L_70 - .L_69)


	//   ....[0]....
.L_69:
        /*0068*/ 	.word	0x00000080


	//   ....[1]....
        /*006c*/ 	.word	0x000005a0


	//----- nvinfo : EIATTR_MAX_THREADS
	.align		4
.L_70:
        /*0070*/ 	.byte	0x04, 0x05
        /*0072*/ 	.short	(.L_72 - .L_71)
.L_71:
        /*0074*/ 	.word	0x00000080
        /*0078*/ 	.word	0x00000001
        /*007c*/ 	.word	0x00000001


	//----- nvinfo : EIATTR_CRS_STACK_SIZE
	.align		4
.L_72:
        /*0080*/ 	.byte	0x04, 0x1e
        /*0082*/ 	.short	(.L_74 - .L_73)
.L_73:
        /*0084*/ 	.word	0x00000000


	//----- nvinfo : EIATTR_CBANK_PARAM_SIZE
	.align		4
.L_74:
        /*0088*/ 	.byte	0x03, 0x19
        /*008a*/ 	.short	0x0024


	//----- nvinfo : EIATTR_PARAM_CBANK
	.align		4
        /*008c*/ 	.byte	0x04, 0x0a
        /*008e*/ 	.short	(.L_76 - .L_75)
	.align		4
.L_75:
        /*0090*/ 	.word	index@(.nv.constant0._ZN18transformer_engine43_GLOBAL__N__1208cb38_10_dropout_cu_88531ceb18apply_dropout_maskI13__nv_bfloat16EEvPKT_PKhPS3_mf)
        /*0094*/ 	.short	0x0210
        /*0096*/ 	.short	0x0024


	//----- nvinfo : EIATTR_SW_WAR
	.align		4
.L_76:
        /*0098*/ 	.byte	0x04, 0x36
        /*009a*/ 	.short	(.L_78 - .L_77)
.L_77:
        /*009c*/ 	.word	0x00000008
.L_78:


//--------------------- .nv.info._ZN18transformer_engine43_GLOBAL__N__1208cb38_10_dropout_cu_88531ceb18apply_dropout_maskI6__halfEEvPKT_PKhPS3_mf --------------------------
	.section	.nv.info._ZN18transformer_engine43_GLOBAL__N__1208cb38_10_dropout_cu_88531ceb18apply_dropout_maskI6__halfEEvPKT_PKhPS3_mf,"",@"SHT_CUDA_INFO"
	.sectionflags	@""
	.align	4


	//----- nvinfo : EIATTR_CUDA_API_VERSION
	.align		4
        /*0000*/ 	.byte	0x04, 0x37
        /*0002*/ 	.short	(.L_80 - .L_79)
.L_79:
        /*0004*/ 	.word	0x00000082


	//----- nvinfo : EIATTR_KPARAM_INFO
	.align		4
.L_80:
        /*0008*/ 	.byte	0x04, 0x17
        /*000a*/ 	.short	(.L_82 - .L_81)
.L_81:
        /*000c*/ 	.word	0x00000000
        /*0010*/ 	.short	0x0004
        /*0012*/ 	.short	0x0020
        /*0014*/ 	.byte	0x00, 0xf0, 0x11, 0x00


	//----- nvinfo : EIATTR_KPARAM_INFO
	.align		4
.L_82:
        /*0018*/ 	.byte	0x04, 0x17
        /*001a*/ 	.short	(.L_84 - .L_83)
.L_83:
        /*001c*/ 	.word	0x00000000
        /*0020*/ 	.short	0x0003
        /*0022*/ 	.short	0x0018
        /*0024*/ 	.byte	0x00, 0xf0, 0x21, 0x00


	//----- nvinfo : EIATTR_KPARAM_INFO
	.align		4
.L_84:
        /*0028*/ 	.byte	0x04, 0x17
        /*002a*/ 	.short	(.L_86 - .L_85)
.L_85:
        /*002c*/ 	.word	0x00000000
        /*0030*/ 	.short	0x0002
        /*0032*/ 	.short	0x0010
        /*0034*/ 	.byte	0x00, 0xf0, 0x21, 0x00


	//----- nvinfo : EIATTR_KPARAM_INFO
	.align		4
.L_86:
        /*0038*/ 	.byte	0x04, 0x17
        /*003a*/ 	.short	(.L_88 - .L_87)
.L_87:
        /*003c*/ 	.word	0x00000000
        /*0040*/ 	.short	0x0001
        /*0042*/ 	.short	0x0008
        /*0044*/ 	.byte	0x00, 0xf0, 0x21, 0x00


	//----- nvinfo : EIATTR_KPARAM_INFO
	.align		4
.L_88:
        /*0048*/ 	.byte	0x04, 0x17
        /*004a*/ 	.short	(.L_90 - .L_89)
.L_89:
        /*004c*/ 	.word	0x00000000
        /*0050*/ 	.short	0x0000
        /*0052*/ 	.short	0x0000
        /*0054*/ 	.byte	0x00, 0xf0, 0x21, 0x00


	//----- nvinfo : EIATTR_SPARSE_MMA_MASK
	.align		4
.L_90:
        /*0058*/ 	.byte	0x03, 0x50
        /*005a*/ 	.short	0x0000


	//----- nvinfo : EIATTR_MAXREG_COUNT
	.align		4
        /*005c*/ 	.byte	0x03, 0x1b
        /*005e*/ 	.short	0x00ff


	//----- nvinfo : EIATTR_MERCURY_ISA_VERSION
	.align		4
        /*0060*/ 	.byte	0x03, 0x5f
        /*0062*/ 	.short	0x0101


	//----- nvinfo : EIATTR_EXIT_INSTR_OFFSETS
	.align		4
        /*0064*/ 	.byte	0x04, 0x1c
        /*0066*/ 	.short	(.L_92 - .L_91)


	//   ....[0]....
.L_91:
        /*0068*/ 	.word	0x00000080


	//   ....[1]....
        /*006c*/ 	.word	0x000005a0


	//----- nvinfo : EIATTR_MAX_THREADS
	.align		4
.L_92:
        /*0070*/ 	.byte	0x04, 0x05
        /*0072*/ 	.short	(.L_94 - .L_93)
.L_93:
        /*0074*/ 	.word	0x00000080
        /*0078*/ 	.word	0x00000001
        /*007c*/ 	.word	0x00000001


	//----- nvinfo : EIATTR_CRS_STACK_SIZE
	.align		4
.L_94:
        /*0080*/ 	.byte	0x04, 0x1e
        /*0082*/ 	.short	(.L_96 - .L_95)
.L_95:
        /*0084*/ 	.word	0x00000000


	//----- nvinfo : EIATTR_CBANK_PARAM_SIZE
	.align		4
.L_96:
        /*0088*/ 	.byte	0x03, 0x19
        /*008a*/ 	.short	0x0024


	//----- nvinfo : EIATTR_PARAM_CBANK
	.align		4
        /*008c*/ 	.byte	0x04, 0x0a
        /*008e*/ 	.short	(.L_98 - .L_97)
	.align		4
.L_97:
        /*0090*/ 	.word	index@(.nv.constant0._ZN18transformer_engine43_GLOBAL__N__1208cb38_10_dropout_cu_88531ceb18apply_dropout_maskI6__halfEEvPKT_PKhPS3_mf)
        /*0094*/ 	.short	0x0210
        /*0096*/ 	.short	0x0024


	//----- nvinfo : EIATTR_SW_WAR
	.align		4
.L_98:
        /*0098*/ 	.byte	0x04, 0x36
        /*009a*/ 	.short	(.L_100 - .L_99)
.L_99:
        /*009c*/ 	.word	0x00000008
.L_100:


//--------------------- .nv.info._ZN18transformer_engine43_GLOBAL__N__1208cb38_10_dropout_cu_88531ceb22dropout_kernel_fwd_fp8I13__nv_fp8_e4m313__nv_bfloat16EEvPKT_PKfPT0_PhPKmmjf --------------------------
	.section	.nv.info._ZN18transformer_engine43_GLOBAL__N__1208cb38_10_dropout_cu_88531ceb22dropout_kernel_fwd_fp8I13__nv_fp8_e4m313__nv_bfloat16EEvPKT_PKfPT0_PhPKmmjf,"",@"SHT_CUDA_INFO"
	.sectionflags	@""
	.align	4


	//----- nvinfo : EIATTR_CUDA_API_VERSION
	.align		4
        /*0000*/ 	.byte	0x04, 0x37
        /*0002*/ 	.short	(.L_102 - .L_101)
.L_101:
        /*0004*/ 	.word	0x00000082


	//----- nvinfo : EIATTR_KPARAM_INFO
	.align		4
.L_102:
        /*0008*/ 	.byte	0x04, 0x17
        /*000a*/ 	.short	(.L_104 - .L_103)
.L_103:
        /*000c*/ 	.word	0x00000000
        /*0010*/ 	.short	0x0007
        /*0012*/ 	.short	0x0034
        /*0014*/ 	.byte	0x00, 0xf0, 0x11, 0x00


	//----- nvinfo : EIATTR_KPARAM_INFO
	.align		4
.L_104:
        /*0018*/ 	.byte	0x04, 0x17
        /*001a*/ 	.short	(.L_106 - .L_105)
.L_105:
        /*001c*/ 	.word	0x00000000
        /*0020*/ 	.short	0x0006
        /*0022*/ 	.short	0x0030
        /*0024*/ 	.byte	0x00, 0xf0, 0x11, 0x00


	//----- nvinfo : EIATTR_KPARAM_INFO
	.align		4
.L_106:
        /*0028*/ 	.byte	0x04, 0x17
        /*002a*/ 	.short	(.L_108 - .L_107)
.L_107:
        /*002c*/ 	.word	0x00000000
        /*0030*/ 	.short	0x0005
        /*0032*/ 	.short	0x0028
        /*0034*/ 	.byte	0x00, 0xf0, 0x21, 0x00


	//----- nvinfo : EIATTR_KPARAM_INFO
	.align		4
.L_108:
        /*0038*/ 	.byte	0x04, 0x17
        /*003a*/ 	.short	(.L_110 - .L_109)
.L_109:
        /*003c*/ 	.word	0x00000000
        /*0040*/ 	.short	0x0004
        /*0042*/ 	.short	0x0020
        /*0044*/ 	.byte	0x00, 0xf0, 0x21, 0x00


	//----- nvinfo : EIATTR_KPARAM_INFO
	.align		4
.L_110:
        /*0048*/ 	.byte	0x04, 0x17
        /*004a*/ 	.short	(.L_112 - .L_111)
.L_111:
        /*004c*/ 	.word	0x00000000
        /*0050*/ 	.short	0x0003
        /*0052*/ 	.short	0x0018
        /*0054*/ 	.byte	0x00, 0xf0, 0x21, 0x00


	//----- nvinfo : EIATTR_KPARAM_INFO
	.align		4
.L_112:
        /*0058*/ 	.byte	0x04, 0x17
        /*005a*/ 	.short	(.L_114 - .L_113)
.L_113:
        /*005c*/ 	.word	0x00000000
        /*0060*/ 	.short	0x0002
        /*0062*/ 	.short	0x0010
        /*0064*/ 	.byte	0x00, 0xf0, 0x21, 0x00


	//----- nvinfo : EIATTR_KPARAM_INFO
	.align		4
.L_114:
        /*0068*/ 	.byte	0x04, 0x17
        /*006a*/ 	.short	(.L_116 - .L_115)
.L_115:
        /*006c*/ 	.word	0x00000000
        /*0070*/ 	.short	0x0001
        /*0072*/ 	.short	0x0008
        /*0074*/ 	.byte	0x00, 0xf0, 0x21, 0x00


	//----- nvinfo : EIATTR_KPARAM_INFO
	.align		4
.L_116:
        /*0078*/ 	.byte	0x04, 0x17
        /*007a*/ 	.short	(.L_118 - .L_117)
.L_117:
        /*007c*/ 	.word	0x00000000
        /*0080*/ 	.short	0x0000
        /*0082*/ 	.short	0x0000
        /*0084*/ 	.byte	0x00, 0xf0, 0x21, 0x00


	//----- nvinfo : EIATTR_SPARSE_MMA_MASK
	.align		4
.L_118:
        /*0088*/ 	.byte	0x03, 0x50
        /*008a*/ 	.short	0x0000


	//----- nvinfo : EIATTR_MAXREG_COUNT
	.align		4
        /*008c*/ 	.byte	0x03, 0x1b
        /*008e*/ 	.short	0x00ff


	//----- nvinfo : EIATTR_MERCURY_ISA_VERSION
	.align		4
        /*0090*/ 	.byte	0x03, 0x5f
        /*0092*/ 	.short	0x0101


	//----- nvinfo : EIATTR_EXIT_INSTR_OFFSETS
	.align		4
        /*0094*/ 	.byte	0x04, 0x1c
        /*0096*/ 	.short	(.L_120 - .L_119)


	//   ....[0]....
.L_119:
        /*0098*/ 	.word	0x00000080


	//   ....[1]....
        /*009c*/ 	.word	0x00001740


	//----- nvinfo : EIATTR_MAX_THREADS
	.align		4
.L_120:
        /*00a0*/ 	.byte	0x04, 0x05
        /*00a2*/ 	.short	(.L_122 - .L_121)
.L_121:
        /*00a4*/ 	.word	0x00000080
        /*00a8*/ 	.word	0x00000001
        /*00ac*/ 	.word	0x00000001


	//----- nvinfo : EIATTR_CRS_STACK_SIZE
	.align		4
.L_122:
        /*00b0*/ 	.byte	0x04, 0x1e
        /*00b2*/ 	.short	(.L_124 - .L_123)
.L_123:
        /*00b4*/ 	.word	0x00000000


	//----- nvinfo : EIATTR_CBANK_PARAM_SIZE
	.align		4
.L_124:
        /*00b8*/ 	.byte	0x03, 0x19
        /*00ba*/ 	.short	0x0038


	//----- nvinfo : EIATTR_PARAM_CBANK
	.align		4
        /*00bc*/ 	.byte	0x04, 0x0a
        /*00be*/ 	.short	(.L_126 - .L_125)
	.align		4
.L_125:
        /*00c0*/ 	.word	index@(.nv.constant0._ZN18transformer_engine43_GLOBAL__N__1208cb38_10_dropout_cu_88531ceb22dropout_kernel_fwd_fp8I13__nv_fp8_e4m313__nv_bfloat16EEvPKT_PKfPT0_PhPKmmjf)
        /*00c4*/ 	.short	0x0210
        /*00c6*/ 	.short	0x0038


	//----- nvinfo : EIATTR_SW_WAR
	.align		4
.L_126:
        /*00c8*/ 	.byte	0x04, 0x36
        /*00ca*/ 	.short	(.L_128 - .L_127)
.L_127:
        /*00cc*/ 	.word	0x00000008
.L_128:


//--------------------- .nv.info._ZN18transformer_engine43_GLOBAL__N__1208cb38_10_dropout_cu_88531ceb22dropout_kernel_fwd_fp8I13__nv_fp8_e4m36__halfEEvPKT_PKfPT0_PhPKmmjf --------------------------
	.section	.nv.info._ZN18transformer_engine43_GLOBAL__N__1208cb38_10_dropout_cu_88531ceb22dropout_kernel_fwd_fp8I13__nv_fp8_e4m36__halfEEvPKT_PKfPT0_PhPKmmjf,"",@"SHT_CUDA_INFO"
	.sectionflags	@""
	.align	4


	//----- nvinfo : EIATTR_CUDA_API_VERSION
	.align		4
        /*0000*/ 	.byte	0x04, 0x37
        /*0002*/ 	.short	(.L_130 - .L_129)
.L_129:
        /*0004*/ 	.word	0x00000082


	//----- nvinfo : EIATTR_KPARAM_INFO
	.align		4
.L_130:
        /*0008*/ 	.byte	0x04, 0x17
        /*000a*/ 	.short	(.L_132 - .L_131)
.L_131:
        /*000c*/ 	.word	0x00000000
        /*0010*/ 	.short	0x0007
        /*0012*/ 	.short	0x0034
        /*0014*/ 	.byte	0x00, 0xf0, 0x11, 0x00


	//----- nvinfo : EIATTR_KPARAM_INFO
	.align		4
.L_132:
        /*0018*/ 	.byte	0x04, 0x17
        /*001a*/ 	.short	(.L_134 - .L_133)
.L_133:
        /*001c*/ 	.word	0x00000000
        /*0020*/ 	.short	0x0006
        /*0022*/ 	.short	0x0030
        /*0024*/ 	.byte	0x00, 0xf0, 0x11, 0x00


	//----- nvinfo : EIATTR_KPARAM_INFO
	.align		4
.L_134:
        /*0028*/ 	.byte	0x04, 0x17
        /*002a*/ 	.short	(.L_136 - .L_135)
.L_135:
        /*002c*/ 	.word	0x00000000
        /*0030*/ 	.short	0x0005
        /*0032*/ 	.short	0x0028
        /*0034*/ 	.byte	0x00, 0xf0, 0x21, 0x00


	//----- nvinfo : EIATTR_KPARAM_INFO
	.align		4
.L_136:
        /*0038*/ 	.byte	0x04, 0x17
        /*003a*/ 	.short	(.L_138 - .L_137)
.L_137:
        /*003c*/ 	.word	0x00000000
        /*0040*/ 	.short	0x0004
        /*0042*/ 	.short	0x0020
        /*0044*/ 	.byte	0x00, 0xf0, 0x21, 0x00


	//----- nvinfo : EIATTR_KPARAM_INFO
	.align		4
.L_138:
        /*0048*/ 	.byte	0x04, 0x17
        /*004a*/ 	.short	(.L_140 - .L_139)
.L_139:
        /*004c*/ 	.word	0x00000000
        /*0050*/ 	.short	0x0003
        /*0052*/ 	.short	0x0018
        /*0054*/ 	.byte	0x00, 0xf0, 0x21, 0x00


	//----- nvinfo : EIATTR_KPARAM_INFO
	.align		4
.L_140:
        /*0058*/ 	.byte	0x04, 0x17
        /*005a*/ 	.short	(.L_142 - .L_141)
.L_141:
        /*005c*/ 	.word	0x00000000
        /*0060*/ 	.short	0x0002
        /*0062*/ 	.short	0x0010
        /*0064*/ 	.byte	0x00, 0xf0, 0x21, 0x00


	//----- nvinfo : EIATTR_KPARAM_INFO
	.align		4
.L_142:
        /*0068*/ 	.byte	0x04, 0x17
        /*006a*/ 	.short	(.L_144 - .L_143)
.L_143:
        /*006c*/ 	.word	0x00000000
        /*0070*/ 	.short	0x0001
        /*0072*/ 	.short	0x0008
        /*0074*/ 	.byte	0x00, 0xf0, 0x21, 0x00


	//----- nvinfo : EIATTR_KPARAM_INFO
	.align		4
.L_144:
        /*0078*/ 	.byte	0x04, 0x17
        /*007a*/ 	.short	(.L_146 - .L_145)
.L_145:
        /*007c*/ 	.word	0x00000000
        /*0080*/ 	.short	0x0000
        /*0082*/ 	.short	0x0000
        /*0084*/ 	.byte	0x00, 0xf0, 0x21, 0x00


	//----- nvinfo : EIATTR_SPARSE_MMA_MASK
	.align		4
.L_146:
        /*0088*/ 	.byte	0x03, 0x50
        /*008a*/ 	.short	0x0000


	//----- nvinfo : EIATTR_MAXREG_COUNT
	.align		4
        /*008c*/ 	.byte	0x03, 0x1b
        /*008e*/ 	.short	0x00ff


	//----- nvinfo : EIATTR_MERCURY_ISA_VERSION
	.align		4
        /*0090*/ 	.byte	0x03, 0x5f
        /*0092*/ 	.short	0x0101


	//----- nvinfo : EIATTR_EXIT_INSTR_OFFSETS
	.align		4
        /*0094*/ 	.byte	0x04, 0x1c
        /*0096*/ 	.short	(.L_148 - .L_147)


	//   ....[0]....
.L_147:
        /*0098*/ 	.word	0x00000080


	//   ....[1]....
        /*009c*/ 	.word	0x00001740


	//----- nvinfo : EIATTR_MAX_THREADS
	.align		4
.L_148:
        /*00a0*/ 	.byte	0x04, 0x05
        /*00a2*/ 	.short	(.L_150 - .L_149)
.L_149:
        /*00a4*/ 	.word	0x00000080
        /*00a8*/ 	.word	0x00000001
        /*00ac*/ 	.word	0x00000001


	//----- nvinfo : EIATTR_CRS_STACK_SIZE
	.align		4
.L_150:
        /*00b0*/ 	.byte	0x04, 0x1e
        /*00b2*/ 	.short	(.L_152 - .L_151)
.L_151:
        /*00b4*/ 	.word	0x00000000


	//----- nvinfo : EIATTR_CBANK_PARAM_SIZE
	.align		4
.L_152:
        /*00b8*/ 	.byte	0x03, 0x19
        /*00ba*/ 	.short	0x0038


	//----- nvinfo : EIATTR_PARAM_CBANK
	.align		4
        /*00bc*/ 	.byte	0x04, 0x0a
        /*00be*/ 	.short	(.L_154 - .L_153)
	.align		4
.L_153:
        /*00c0*/ 	.word	index@(.nv.constant0._ZN18transformer_engine43_GLOBAL__N__1208cb38_10_dropout_cu_88531ceb22dropout_kernel_fwd_fp8I13__nv_fp8_e4m36__halfEEvPKT_PKfPT0_PhPKmmjf)
        /*00c4*/ 	.short	0x0210
        /*00c6*/ 	.short	0x0038


	//----- nvinfo : EIATTR_SW_WAR
	.align		4
.L_154:
        /*00c8*/ 	.byte	0x04, 0x36
        /*00ca*/ 	.short	(.L_156 - .L_155)
.L_155:
        /*00cc*/ 	.word	0x00000008
.L_156:


//--------------------- .nv.info._ZN18transformer_engine43_GLOBAL__N__1208cb38_10_dropout_cu_88531ceb22dropout_kernel_fwd_fp8I13__nv_fp8_e5m213__nv_bfloat16EEvPKT_PKfPT0_PhPKmmjf --------------------------
	.section	.nv.info._ZN18transformer_engine43_GLOBAL__N__1208cb38_10_dropout_cu_88531ceb22dropout_kernel_fwd_fp8I13__nv_fp8_e5m213__nv_bfloat16EEvPKT_PKfPT0_PhPKmmjf,"",@"SHT_CUDA_INFO"
	.sectionflags	@""
	.align	4


	//----- nvinfo : EIATTR_CUDA_API_VERSION
	.align		4
        /*0000*/ 	.byte	0x04, 0x37
        /*0002*/ 	.short	(.L_158 - .L_157)
.L_157:
        /*0004*/ 	.word	0x00000082


	//----- nvinfo : EIATTR_KPARAM_INFO
	.align		4
.L_158:
        /*0008*/ 	.byte	0x04, 0x17
        /*000a*/ 	.short	(.L_160 - .L_159)
.L_159:
        /*000c*/ 	.word	0x00000000
        /*0010*/ 	.short	0x0007
        /*0012*/ 	.short	0x0034
        /*0014*/ 	.byte	0x00, 0xf0, 0x11, 0x00


	//----- nvinfo : EIATTR_KPARAM_INFO
	.align		4
.L_160:
        /*0018*/ 	.byte	0x04, 0x17
        /*001a*/ 	.short	(.L_162 - .L_161)
.L_161:
        /*001c*/ 	.word	0x00000000
        /*0020*/ 	.short	0x0006
        /*0022*/ 	.short	0x0030
        /*0024*/ 	.byte	0x00, 0xf0, 0x11, 0x00


	//----- nvinfo : EIATTR_KPARAM_INFO
	.align		4
.L_162:
        /*0028*/ 	.byte	0x04, 0x17
        /*002a*/ 	.short	(.L_164 - .L_163)
.L_163:
        /*002c*/ 	.word	0x00000000
        /*0030*/ 	.short	0x0005
        /*0032*/ 	.short	0x0028
        /*0034*/ 	.byte	0x00, 0xf0, 0x21, 0x00


	//----- nvinfo : EIATTR_KPARAM_INFO
	.align		4
.L_164:
        /*0038*/ 	.byte	0x04, 0x17
        /*003a*/ 	.short	(.L_166 - .L_165)
.L_165:
        /*003c*/ 	.word	0x00000000
        /*0040*/ 	.short	0x0004
        /*0042*/ 	.short	0x0020
        /*0044*/ 	.byte	0x00, 0xf0, 0x21, 0x00


	//----- nvinfo : EIATTR_KPARAM_INFO
	.align		4
.L_166:
        /*0048*/ 	.byte	0x04, 0x17
        /*004a*/ 	.short	(.L_168 - .L_167)
.L_167:
        /*004c*/ 	.word	0x00000000
        /*0050*/ 	.short	0x0003
        /*0052*/ 	.short	0x0018
        /*0054*/ 	.byte	0x00, 0xf0, 0x21, 0x00


	//----- nvinfo : EIATTR_KPARAM_INFO
	.align		4
.L_168:
        /*0058*/ 	.byte	0x04, 0x17
        /*005a*/ 	.short	(.L_170 - .L_169)
.L_169:
        /*005c*/ 	.word	0x00000000
        /*0060*/ 	.short	0x0002
        /*0062*/ 	.short	0x0010
        /*0064*/ 	.byte	0x00, 0xf0, 0x21, 0x00


	//----- nvinfo : EIATTR_KPARAM_INFO
	.align		4
.L_170:
        /*0068*/ 	.byte	0x04, 0x17
        /*006a*/ 	.short	(.L_172 - .L_171)
.L_171:
        /*006c*/ 	.word	0x00000000
        /*0070*/ 	.short	0x0001
        /*0072*/ 	.short	0x0008
        /*0074*/ 	.byte	0x00, 0xf0, 0x21, 0x00


	//----- nvinfo : EIATTR_KPARAM_INFO
	.align		4
.L_172:
        /*0078*/ 	.byte	0x04, 0x17
        /*007a*/ 	.short	(.L_174 - .L_173)
.L_173:
        /*007c*/ 	.word	0x00000000
        /*0080*/ 	.short	0x0000
        /*0082*/ 	.short	0x0000
        /*0084*/ 	.byte	0x00, 0xf0, 0x21, 0x00


	//----- nvinfo : EIATTR_SPARSE_MMA_MASK
	.align		4
.L_174:
        /*0088*/ 	.byte	0x03, 0x50
        /*008a*/ 	.short	0x0000


	//----- nvinfo : EIATTR_MAXREG_COUNT
	.align		4
        /*008c*/ 	.byte	0x03, 0x1b
        /*008e*/ 	.short	0x00ff


	//----- nvinfo : EIATTR_MERCURY_ISA_VERSION
	.align		4
        /*0090*/ 	.byte	0x03, 0x5f
        /*0092*/ 	.short	0x0101


	//----- nvinfo : EIATTR_EXIT_INSTR_OFFSETS
	.align		4
        /*0094*/ 	.byte	0x04, 0x1c
        /*0096*/ 	.short	(.L_176 - .L_175)


	//   ....[0]....
.L_175:
        /*0098*/ 	.word	0x00000080


	//   ....[1]....
        /*009c*/ 	.word	0x00001740


	//----- nvinfo : EIATTR_MAX_THREADS
	.align		4
.L_176:
        /*00a0*/ 	.byte	0x04, 0x05
        /*00a2*/ 	.short	(.L_178 - .L_177)
.L_177:
        /*00a4*/ 	.word	0x00000080
        /*00a8*/ 	.word	0x00000001
        /*00ac*/ 	.word	0x00000001


	//----- nvinfo : EIATTR_CRS_STACK_SIZE
	.align		4
.L_178:
        /*00b0*/ 	.byte	0x04, 0x1e
        /*00b2*/ 	.short	(.L_180 - .L_179)
.L_179:
        /*00b4*/ 	.word	0x00000000


	//----- nvinfo : EIATTR_CBANK_PARAM_SIZE
	.align		4
.L_180:
        /*00b8*/ 	.byte	0x03, 0x19
        /*00ba*/ 	.short	0x0038


	//----- nvinfo : EIATTR_PARAM_CBANK
	.align		4
        /*00bc*/ 	.byte	0x04, 0x0a
        /*00be*/ 	.short	(.L_182 - .L_181)
	.align		4
.L_181:
        /*00c0*/ 	.word	index@(.nv.constant0._ZN18transformer_engine43_GLOBAL__N__1208cb38_10_dropout_cu_88531ceb22dropout_kernel_fwd_fp8I13__nv_fp8_e5m213__nv_bfloat16EEvPKT_PKfPT0_PhPKmmjf)
        /*00c4*/ 	.short	0x0210
        /*00c6*/ 	.short	0x0038


	//----- nvinfo : EIATTR_SW_WAR
	.align		4
.L_182:
        /*00c8*/ 	.byte	0x04, 0x36
        /*00ca*/ 	.short	(.L_184 - .L_183)
.L_183:
        /*00cc*/ 	.word	0x00000008
.L_184:


//--------------------- .nv.info._ZN18transformer_engine43_GLOBAL__N__1208cb38_10_dropout_cu_88531ceb22dropout_kernel_fwd_fp8I13__nv_fp8_e5m26__halfEEvPKT_PKfPT0_PhPKmmjf --------------------------
	.section	.nv.info._ZN18transformer_engine43_GLOBAL__N__1208cb38_10_dropout_cu_88531ceb22dropout_kernel_fwd_fp8I13__nv_fp8_e5m26__halfEEvPKT_PKfPT0_PhPKmmjf,"",@"SHT_CUDA_INFO"
	.sectionflags	@""
	.align	4


	//----- nvinfo : EIATTR_CUDA_API_VERSION
	.align		4
        /*0000*/ 	.byte	0x04, 0x37
        /*0002*/ 	.short	(.L_186 - .L_185)
.L_185:
        /*0004*/ 	.word	0x00000082


	//----- nvinfo : EIATTR_KPARAM_INFO
	.align		4
.L_186:
        /*0008*/ 	.byte	0x04, 0x17
        /*000a*/ 	.short	(.L_188 - .L_187)
.L_187:
        /*000c*/ 	.word	0x00000000
        /*0010*/ 	.short	0x0007
        /*0012*/ 	.short	0x0034
        /*0014*/ 	.byte	0x00, 0xf0, 0x11, 0x00


	//----- nvinfo : EIATTR_KPARAM_INFO
	.align		4
.L_188:
        /*0018*/ 	.byte	0x04, 0x17
        /*001a*/ 	.short	(.L_190 - .L_189)
.L_189:
        /*001c*/ 	.word	0x00000000
        /*0020*/ 	.short	0x0006
        /*0022*/ 	.short	0x0030
        /*0024*/ 	.byte	0x00, 0xf0, 0x11, 0x00


	//----- nvinfo : EIATTR_KPARAM_INFO
	.align		4
.L_190:
        /*0028*/ 	.byte	0x04, 0x17
        /*002a*/ 	.short	(.L_192 - .L_191)
.L_191:
        /*002c*/ 	.word	0x00000000
        /*0030*/ 	.short	0x0005
        /*0032*/ 	.short	0x0028
        /*0034*/ 	.byte	0x00, 0xf0, 0x21, 0x00


	//----- nvinfo : EIATTR_KPARAM_INFO
	.align		4
.L_192:
        /*0038*/ 	.byte	0x04, 0x17
        /*003a*/ 	.short	(.L_194 - .L_193)
.L_193:
        /*003c*/ 	.word	0x00000000
        /*0040*/ 	.short	0x0004
        /*0042*/ 	.short	0x0020
        /*0044*/ 	.byte	0x00, 0xf0, 0x21, 0x00


	//----- nvinfo : EIATTR_KPARAM_INFO
	.align		4
.L_194:
        /*0048*/ 	.byte	0x04, 0x17
        /*004a*/ 	.short	(.L_196 - .L_195)
.L_195:
        /*004c*/ 	.word	0x00000000
        /*0050*/ 	.short	0x0003
        /*0052*/ 	.short	0x0018
        /*0054*/ 	.byte	0x00, 0xf0, 0x21, 0x00


	//----- nvinfo : EIATTR_KPARAM_INFO
	.align		4
.L_196:
        /*0058*/ 	.byte	0x04, 0x17
        /*005a*/ 	.short	(.L_198 - .L_197)
.L_197:
        /*005c*/ 	.word	0x00000000
        /*0060*/ 	.short	0x0002
        /*0062*/ 	.short	0x0010
        /*0064*/ 	.byte	0x00, 0xf0, 0x21, 0x00


	//----- nvinfo : EIATTR_KPARAM_INFO
	.align		4
.L_198:
        /*0068*/ 	.byte	0x04, 0x17
        /*006a*/ 	.short	(.L_200 - .L_199)
.L_199:
        /*006c*/ 	.word	0x00000000
        /*0070*/ 	.short	0x0001
        /*0072*/ 	.short	0x0008
        /*0074*/ 	.byte	0x00, 0xf0, 0x21, 0x00


	//----- nvinfo : EIATTR_KPARAM_INFO
	.align		4
.L_200:
        /*0078*/ 	.byte	0x04, 0x17
        /*007a*/ 	.short	(.L_202 - .L_201)
.L_201:
        /*007c*/ 	.word	0x00000000
        /*0080*/ 	.short	0x0000
        /*0082*/ 	.short	0x0000
        /*0084*/ 	.byte	0x00, 0xf0, 0x21, 0x00


	//----- nvinfo : EIATTR_SPARSE_MMA_MASK
	.align		4
.L_202:
        /*0088*/ 	.byte	0x03, 0x50
        /*008a*/ 	.short	0x0000


	//----- nvinfo : EIATTR_MAXREG_COUNT
	.align		4
        /*008c*/ 	.byte	0x03, 0x1b
        /*008e*/ 	.short	0x00ff


	//----- nvinfo : EIATTR_MERCURY_ISA_VERSION
	.align		4
        /*0090*/ 	.byte	0x03, 0x5f
        /*0092*/ 	.short	0x0101


	//----- nvinfo : EIATTR_EXIT_INSTR_OFFSETS
	.align		4
        /*0094*/ 	.byte	0x04, 0x1c
        /*0096*/ 	.short	(.L_204 - .L_203)


	//   ....[0]....
.L_203:
        /*0098*/ 	.word	0x00000080


	//   ....[1]....
        /*009c*/ 	.word	0x00001740


	//----- nvinfo : EIATTR_MAX_THREADS
	.align		4
.L_204:
        /*00a0*/ 	.byte	0x04, 0x05
        /*00a2*/ 	.short	(.L_206 - .L_205)
.L_205:
        /*00a4*/ 	.word	0x00000080
        /*00a8*/ 	.word	0x00000001
        /*00ac*/ 	.word	0x00000001


	//----- nvinfo : EIATTR_CRS_STACK_SIZE
	.align		4
.L_206:
        /*00b0*/ 	.byte	0x04, 0x1e
        /*00b2*/ 	.short	(.L_208 - .L_207)
.L_207:
        /*00b4*/ 	.word	0x00000000


	//----- nvinfo : EIATTR_CBANK_PARAM_SIZE
	.align		4
.L_208:
        /*00b8*/ 	.byte	0x03, 0x19
        /*00ba*/ 	.short	0x0038


	//----- nvinfo : EIATTR_PARAM_CBANK
	.align		4
        /*00bc*/ 	.byte	0x04, 0x0a
        /*00be*/ 	.short	(.L_210 - .L_209)
	.align		4
.L_209:
        /*00c0*/ 	.word	index@(.nv.constant0._ZN18transformer_engine43_GLOBAL__N__1208cb38_10_dropout_cu_88531ceb22dropout_kernel_fwd_fp8I13__nv_fp8_e5m26__halfEEvPKT_PKfPT0_PhPKmmjf)
        /*00c4*/ 	.short	0x0210
        /*00c6*/ 	.short	0x0038


	//----- nvinfo : EIATTR_SW_WAR
	.align		4
.L_210:
        /*00c8*/ 	.byte	0x04, 0x36
        /*00ca*/ 	.short	(.L_212 - .L_211)
.L_211:
        /*00cc*/ 	.word	0x00000008
.L_212:


//--------------------- .nv.info._ZN18transformer_engine43_GLOBAL__N__1208cb38_10_dropout_cu_88531ceb22dropout_kernel_fwd_f16I13__nv_bfloat16EEvPKT_PS3_PhPKmmjf --------------------------
	.section	.nv.info._ZN18transformer_engine43_GLOBAL__N__1208cb38_10_dropout_cu_88531ceb22dropout_kernel_fwd_f16I13__nv_bfloat16EEvPKT_PS3_PhPKmmjf,"",@"SHT_CUDA_INFO"
	.sectionflags	@""
	.align	4


	//----- nvinfo : EIATTR_CUDA_API_VERSION
	.align		4
        /*0000*/ 	.byte	0x04, 0x37
        /*0002*/ 	.short	(.L_214 - .L_213)
.L_213:
        /*0004*/ 	.word	0x00000082


	//----- nvinfo : EIATTR_KPARAM_INFO
	.align		4
.L_214:
        /*0008*/ 	.byte	0x04, 0x17
        /*000a*/ 	.short	(.L_216 - .L_215)
.L_215:
        /*000c*/ 	.word	0x00000000
        /*0010*/ 	.short	0x0006
        /*0012*/ 	.short	0x002c
        /*0014*/ 	.byte	0x00, 0xf0, 0x11, 0x00


	//----- nvinfo : EIATTR_KPARAM_INFO
	.align		4
.L_216:
        /*0018*/ 	.byte	0x04, 0x17
        /*001a*/ 	.short	(.L_218 - .L_217)
.L_217:
        /*001c*/ 	.word	0x00000000
        /*0020*/ 	.short	0x0005
        /*0022*/ 	.short	0x0028
        /*0024*/ 	.byte	0x00, 0xf0, 0x11, 0x00


	//----- nvinfo : EIATTR_KPARAM_INFO
	.align		4
.L_218:
        /*0028*/ 	.byte	0x04, 0x17
        /*002a*/ 	.short	(.L_220 - .L_219)
.L_219:
        /*002c*/ 	.word	0x00000000
        /*0030*/ 	.short	0x0004
        /*0032*/ 	.short	0x0020
        /*0034*/ 	.byte	0x00, 0xf0, 0x21, 0x00


	//----- nvinfo : EIATTR_KPARAM_INFO
	.align		4
.L_220:
        /*0038*/ 	.byte	0x04, 0x17
        /*003a*/ 	.short	(.L_222 - .L_221)
.L_221:
        /*003c*/ 	.word	0x00000000
        /*0040*/ 	.short	0x0003
        /*0042*/ 	.short	0x0018
        /*0044*/ 	.byte	0x00, 0xf0, 0x21, 0x00


	//----- nvinfo : EIATTR_KPARAM_INFO
	.align		4
.L_222:
        /*0048*/ 	.byte	0x04, 0x17
        /*004a*/ 	.short	(.L_224 - .L_223)
.L_223:
        /*004c*/ 	.word	0x00000000
        /*0050*/ 	.short	0x0002
        /*0052*/ 	.short	0x0010
        /*0054*/ 	.byte	0x00, 0xf0, 0x21, 0x00


	//----- nvinfo : EIATTR_KPARAM_INFO
	.align		4
.L_224:
        /*0058*/ 	.byte	0x04, 0x17
        /*005a*/ 	.short	(.L_226 - .L_225)
.L_225:
        /*005c*/ 	.word	0x00000000
        /*0060*/ 	.short	0x0001
        /*0062*/ 	.short	0x0008
        /*0064*/ 	.byte	0x00, 0xf0, 0x21, 0x00


	//----- nvinfo : EIATTR_KPARAM_INFO
	.align		4
.L_226:
        /*0068*/ 	.byte	0x04, 0x17
        /*006a*/ 	.short	(.L_228 - .L_227)
.L_227:
        /*006c*/ 	.word	0x00000000
        /*0070*/ 	.short	0x0000
        /*0072*/ 	.short	0x0000
        /*0074*/ 	.byte	0x00, 0xf0, 0x21, 0x00


	//----- nvinfo : EIATTR_SPARSE_MMA_MASK
	.align		4
.L_228:
        /*0078*/ 	.byte	0x03, 0x50
        /*007a*/ 	.short	0x0000


	//----- nvinfo : EIATTR_MAXREG_COUNT
	.align		4
        /*007c*/ 	.byte	0x03, 0x1b
        /*007e*/ 	.short	0x00ff


	//----- nvinfo : EIATTR_MERCURY_ISA_VERSION
	.align		4
        /*0080*/ 	.byte	0x03, 0x5f
        /*0082*/ 	.short	0x0101


	//----- nvinfo : EIATTR_EXIT_INSTR_OFFSETS
	.align		4
        /*0084*/ 	.byte	0x04, 0x1c
        /*0086*/ 	.short	(.L_230 - .L_229)


	//   ....[0]....
.L_229:
        /*0088*/ 	.word	0x00000080


	//   ....[1]....
        /*008c*/ 	.word	0x000013a0


	//----- nvinfo : EIATTR_MAX_THREADS
	.align		4
.L_230:
        /*0090*/ 	.byte	0x04, 0x05
        /*0092*/ 	.short	(.L_232 - .L_231)
.L_231:
        /*0094*/ 	.word	0x00000080
        /*0098*/ 	.word	0x00000001
        /*009c*/ 	.word	0x00000001


	//----- nvinfo : EIATTR_CRS_STACK_SIZE
	.align		4
.L_232:
        /*00a0*/ 	.byte	0x04, 0x1e
        /*00a2*/ 	.short	(.L_234 - .L_233)
.L_233:
        /*00a4*/ 	.word	0x00000000


	//----- nvinfo : EIATTR_CBANK_PARAM_SIZE
	.align		4
.L_234:
        /*00a8*/ 	.byte	0x03, 0x19
        /*00aa*/ 	.short	0x0030


	//----- nvinfo : EIATTR_PARAM_CBANK
	.align		4
        /*00ac*/ 	.byte	0x04, 0x0a
        /*00ae*/ 	.short	(.L_236 - .L_235)
	.align		4
.L_235:
        /*00b0*/ 	.word	index@(.nv.constant0._ZN18transformer_engine43_GLOBAL__N__1208cb38_10_dropout_cu_88531ceb22dropout_kernel_fwd_f16I13__nv_bfloat16EEvPKT_PS3_PhPKmmjf)
        /*00b4*/ 	.short	0x0210
        /*00b6*/ 	.short	0x0030


	//----- nvinfo : EIATTR_SW_WAR
	.align		4
.L_236:
        /*00b8*/ 	.byte	0x04, 0x36
        /*00ba*/ 	.short	(.L_238 - .L_237)
.L_237:
        /*00bc*/ 	.word	0x00000008
.L_238:


//--------------------- .nv.info._ZN18transformer_engine43_GLOBAL__N__1208cb38_10_dropout_cu_88531ceb22dropout_kernel_fwd_f16I6__halfEEvPKT_PS3_PhPKmmjf --------------------------
	.section	.nv.info._ZN18transformer_engine43_GLOBAL__N__1208cb38_10_dropout_cu_88531ceb22dropout_kernel_fwd_f16I6__halfEEvPKT_PS3_PhPKmmjf,"",@"SHT_CUDA_INFO"
	.sectionflags	@""
	.align	4


	//----- nvinfo : EIATTR_CUDA_API_VERSION
	.align		4
        /*0000*/ 	.byte	0x04, 0x37
        /*0002*/ 	.short	(.L_240 - .L_239)
.L_239:
        /*0004*/ 	.word	0x00000082


	//----- nvinfo : EIATTR_KPARAM_INFO
	.align		4
.L_240:
        /*0008*/ 	.byte	0x04, 0x17
        /*000a*/ 	.short	(.L_242 - .L_241)
.L_241:
        /*000c*/ 	.word	0x00000000
        /*0010*/ 	.short	0x0006
        /*0012*/ 	.short	0x002c
        /*0014*/ 	.byte	0x00, 0xf0, 0x11, 0x00


	//----- nvinfo : EIATTR_KPARAM_INFO
	.align		4
.L_242:
        /*0018*/ 	.byte	0x04, 0x17
        /*001a*/ 	.short	(.L_244 - .L_243)
.L_243:
        /*001c*/ 	.word	0x00000000
        /*0020*/ 	.short	0x0005
        /*0022*/ 	.short	0x0028
        /*0024*/ 	.byte	0x00, 0xf0, 0x11, 0x00


	//----- nvinfo : EIATTR_KPARAM_INFO
	.align		4
.L_244:
        /*0028*/ 	.byte	0x04, 0x17
        /*002a*/ 	.short	(.L_246 - .L_245)
.L_245:
        /*002c*/ 	.word	0x00000000
        /*0030*/ 	.short	0x0004
        /*0032*/ 	.short	0x0020
        /*0034*/ 	.byte	0x00, 0xf0, 0x21, 0x00


	//----- nvinfo : EIATTR_KPARAM_INFO
	.align		4
.L_246:
        /*0038*/ 	.byte	0x04, 0x17
        /*003a*/ 	.short	(.L_248 - .L_247)
.L_247:
        /*003c*/ 	.word	0x00000000
        /*0040*/ 	.short	0x0003
        /*0042*/ 	.short	0x0018
        /*0044*/ 	.byte	0x00, 0xf0, 0x21, 0x00


	//----- nvinfo : EIATTR_KPARAM_INFO
	.align		4
.L_248:
        /*0048*/ 	.byte	0x04, 0x17
        /*004a*/ 	.short	(.L_250 - .L_249)
.L_249:
        /*004c*/ 	.word	0x00000000
        /*0050*/ 	.short	0x0002
        /*0052*/ 	.short	0x0010
        /*0054*/ 	.byte	0x00, 0xf0, 0x21, 0x00


	//----- nvinfo : EIATTR_KPARAM_INFO
	.align		4
.L_250:
        /*0058*/ 	.byte	0x04, 0x17
        /*005a*/ 	.short	(.L_252 - .L_251)
.L_251:
        /*005c*/ 	.word	0x00000000
        /*0060*/ 	.short	0x0001
        /*0062*/ 	.short	0x0008
        /*0064*/ 	.byte	0x00, 0xf0, 0x21, 0x00


	//----- nvinfo : EIATTR_KPARAM_INFO
	.align		4
.L_252:
        /*0068*/ 	.byte	0x04, 0x17
        /*006a*/ 	.short	(.L_254 - .L_253)
.L_253:
        /*006c*/ 	.word	0x00000000
        /*0070*/ 	.short	0x0000
        /*0072*/ 	.short	0x0000
        /*0074*/ 	.byte	0x00, 0xf0, 0x21, 0x00


	//----- nvinfo : EIATTR_SPARSE_MMA_MASK
	.align		4
.L_254:
        /*0078*/ 	.byte	0x03, 0x50
        /*007a*/ 	.short	0x0000


	//----- nvinfo : EIATTR_MAXREG_COUNT
	.align		4
        /*007c*/ 	.byte	0x03, 0x1b
        /*007e*/ 	.short	0x00ff


	//----- nvinfo : EIATTR_MERCURY_ISA_VERSION
	.align		4
        /*0080*/ 	.byte	0x03, 0x5f
        /*0082*/ 	.short	0x0101


	//----- nvinfo : EIATTR_EXIT_INSTR_OFFSETS
	.align		4
        /*0084*/ 	.byte	0x04, 0x1c
        /*0086*/ 	.short	(.L_256 - .L_255)


	//   ....[0]....
.L_255:
        /*0088*/ 	.word	0x00000080


	//   ....[1]....
        /*008c*/ 	.word	0x000013f0


	//----- nvinfo : EIATTR_MAX_THREADS
	.align		4
.L_256:
        /*0090*/ 	.byte	0x04, 0x05
        /*0092*/ 	.short	(.L_258 - .L_257)
.L_257:
        /*0094*/ 	.word	0x00000080
        /*0098*/ 	.word	0x00000001
        /*009c*/ 	.word	0x00000001


	//----- nvinfo : EIATTR_CRS_STACK_SIZE
	.align		4
.L_258:
        /*00a0*/ 	.byte	0x04, 0x1e
        /*00a2*/ 	.short	(.L_260 - .L_259)
.L_259:
        /*00a4*/ 	.word	0x00000000


	//----- nvinfo : EIATTR_CBANK_PARAM_SIZE
	.align		4
.L_260:
        /*00a8*/ 	.byte	0x03, 0x19
        /*00aa*/ 	.short	0x0030


	//----- nvinfo : EIATTR_PARAM_CBANK
	.align		4
        /*00ac*/ 	.byte	0x04, 0x0a
        /*00ae*/ 	.short	(.L_262 - .L_261)
	.align		4
.L_261:
        /*00b0*/ 	.word	index@(.nv.constant0._ZN18transformer_engine43_GLOBAL__N__1208cb38_10_dropout_cu_88531ceb22dropout_kernel_fwd_f16I6__halfEEvPKT_PS3_PhPKmmjf)
        /*00b4*/ 	.short	0x0210
        /*00b6*/ 	.short	0x0030


	//----- nvinfo : EIATTR_SW_WAR
	.align		4
.L_262:
        /*00b8*/ 	.byte	0x04, 0x36
        /*00ba*/ 	.short	(.L_264 - .L_263)
.L_263:
        /*00bc*/ 	.word	0x00000008
.L_264:


//--------------------- .nv.callgraph             --------------------------
	.section	.nv.callgraph,"",@"SHT_CUDA_CALLGRAPH"
	.align	4
	.sectionentsize	8
	.align		4
        /*0000*/ 	.word	0x00000000
	.align		4
        /*0004*/ 	.word	0xffffffff
	.align		4
        /*0008*/ 	.word	0x00000000
	.align		4
        /*000c*/ 	.word	0xfffffffe
	.align		4
        /*0010*/ 	.word	0x00000000
	.align		4
        /*0014*/ 	.word	0xfffffffd
	.align		4
        /*0018*/ 	.word	0x00000000
	.align		4
        /*001c*/ 	.word	0xfffffffc


//--------------------- .nv.constant4             --------------------------
	.section	.nv.constant4,"a",@progbits
	.align	8
	.align		8
.nv.constant4:
        /*0000*/ 	.dword	precalc_xorwow_matrix
	.align		8
        /*0008*/ 	.dword	precalc_xorwow_offset_matrix
	.align		8
        /*0010*/ 	.dword	mrg32k3aM1
	.align		8
        /*0018*/ 	.dword	mrg32k3aM2
	.align		8
        /*0020*/ 	.dword	mrg32k3aM1SubSeq
	.align		8
        /*0028*/ 	.dword	mrg32k3aM2SubSeq
	.align		8
        /*0030*/ 	.dword	mrg32k3aM1Seq
	.align		8
        /*0038*/ 	.dword	mrg32k3aM2Seq


//--------------------- .nv.constant3             --------------------------
	.section	.nv.constant3,"a",@progbits
	.align	8
.nv.constant3:
	.type		__cr_lgamma_table,@object
	.size		__cr_lgamma_table,(.L_8 - __cr_lgamma_table)
__cr_lgamma_table:
        /*0000*/ 	.byte	0x00, 0x00, 0x00, 0x00, 0x00, 0x00, 0x00, 0x00, 0x00, 0x00, 0x00, 0x00, 0x00, 0x00, 0x00, 0x00
        /*0010*/ 	.byte	0xef, 0x39, 0xfa, 0xfe, 0x42, 0x2e, 0xe6, 0x3f, 0x02, 0x20, 0x2a, 0xfa, 0x0b, 0xab, 0xfc, 0x3f
        /*0020*/ 	.byte	0xf9, 0x2c, 0x92, 0x7c, 0xa7, 0x6c, 0x09, 0x40, 0xc9, 0x79, 0x44, 0x3c, 0x64, 0x26, 0x13, 0x40
        /*0030*/ 	.byte	0xca, 0x01, 0xcf, 0x3a, 0x27, 0x51, 0x1a, 0x40, 0x30, 0xcc, 0x2d, 0xf3, 0xe1, 0x0c, 0x21, 0x40
        /*0040*/ 	.byte	0x0d, 0xb7, 0xfc, 0x82, 0x8e, 0x35, 0x25, 0x40
.L_8:


//--------------------- .text._ZN18transformer_engine43_GLOBAL__N__1208cb38_10_dropout_cu_88531ceb18apply_dropout_maskI13__nv_bfloat16EEvPKT_PKhPS3_mf --------------------------
	.section	.text._ZN18transformer_engine43_GLOBAL__N__1208cb38_10_dropout_cu_88531ceb18apply_dropout_maskI13__nv_bfloat16EEvPKT_PKhPS3_mf,"ax",@progbits
	.align	128
.text._ZN18transformer_engine43_GLOBAL__N__1208cb38_10_dropout_cu_88531ceb18apply_dropout_maskI13__nv_bfloat16EEvPKT_PKhPS3_mf:
        .type           _ZN18transformer_engine43_GLOBAL__N__1208cb38_10_dropout_cu_88531ceb18apply_dropout_maskI13__nv_bfloat16EEvPKT_PKhPS3_mf,@function
        .size           _ZN18transformer_engine43_GLOBAL__N__1208cb38_10_dropout_cu_88531ceb18apply_dropout_maskI13__nv_bfloat16EEvPKT_PKhPS3_mf,(.L_x_34 - _ZN18transformer_engine43_GLOBAL__N__1208cb38_10_dropout_cu_88531ceb18apply_dropout_maskI13__nv_bfloat16EEvPKT_PKhPS3_mf)
        .other          _ZN18transformer_engine43_GLOBAL__N__1208cb38_10_dropout_cu_88531ceb18apply_dropout_maskI13__nv_bfloat16EEvPKT_PKhPS3_mf,@"STO_CUDA_ENTRY STV_DEFAULT"
_ZN18transformer_engine43_GLOBAL__N__1208cb38_10_dropout_cu_88531ceb18apply_dropout_maskI13__nv_bfloat16EEvPKT_PKhPS3_mf:
[----:B------:R-:W-:Y:S01]  /*0000*/  LDC R1, c[0x0][0x28] ;  /* 0x00000a00ff017b82 */ /* 0x000fe20000000800 */
[----:B------:R-:W0:Y:S01]  /*0010*/  S2R R5, SR_CTAID.X ;  /* 0x0000000000057919 */ /* 0x000e220000002500 */
[----:B------:R-:W-:Y:S01]  /*0020*/  IMAD.MOV.U32 R3, RZ, RZ, RZ ;  /* 0x000000ffff037224 */ /* 0x000fe200078e00ff */
[----:B------:R-:W-:Y:S01]  /*0030*/  ULDC.64 UR6, c[0x0][0x228] ;  /* 0x00008a0000067ab9 */ /* 0x000fe20000000a00 */
[----:B------:R-:W0:Y:S02]  /*0040*/  S2R R2, SR_TID.X ;  /* 0x0000000000027919 */ /* 0x000e240000002100 */
[----:B0-----:R-:W-:-:S03]  /*0050*/  IMAD.WIDE.U32 R2, R5, 0x80, R2 ;  /* 0x0000008005027825 */ /* 0x001fc600078e0002 */
[----:B------:R-:W-:-:S04]  /*0060*/  ISETP.GE.U32.AND P0, PT, R2, UR6, PT ;  /* 0x0000000602007c0c */ /* 0x000fc8000bf06070 */
[----:B------:R-:W-:-:S13]  /*0070*/  ISETP.GE.U32.AND.EX P0, PT, R3, UR7, PT, P0 ;  /* 0x0000000703007c0c */ /* 0x000fda000bf06100 */
[----:B------:R-:W-:Y:S05]  /*0080*/  @P0 EXIT ;  /* 0x000000000000094d */ /* 0x000fea0003800000 */
[----:B------:R-:W0:Y:S01]  /*0090*/  LDC R0, c[0x0][0xc] ;  /* 0x00000300ff007b82 */ /* 0x000e220000000800 */
[----:B------:R-:W-:Y:S01]  /*00a0*/  ULDC.64 UR4, c[0x0][0x208] ;  /* 0x0000820000047ab9 */ /* 0x000fe20000000a00 */
[----:B------:R-:W-:Y:S01]  /*00b0*/  ULDC UR12, c[0x0][0x230] ;  /* 0x00008c00000c7ab9 */ /* 0x000fe20000000800 */
[----:B------:R-:W-:Y:S01]  /*00c0*/  ULDC.64 UR8, c[0x0][0x218] ;  /* 0x0000860000087ab9 */ /* 0x000fe20000000a00 */
[----:B------:R-:W-:Y:S01]  /*00d0*/  ULDC.64 UR10, c[0x0][0x210] ;  /* 0x00008400000a7ab9 */ /* 0x000fe20000000a00 */
[----:B------:R-:W-:-:S05]  /*00e0*/  ULDC.64 UR14, c[0x0][0x220] ;  /* 0x00008800000e7ab9 */ /* 0x000fca0000000a00 */
.L_x_0:
[C---:B-1----:R-:W-:Y:S01]  /*00f0*/  IMAD.SHL.U32 R8, R2.reuse, 0x10, RZ ;  /* 0x0000001002087824 */ /* 0x042fe200078e00ff */
[C---:B------:R-:W-:Y:S02]  /*0100*/  SHF.L.U64.HI R13, R2.reuse, 0x4, R3 ;  /* 0x00000004020d7819 */ /* 0x040fe40000010203 */
[----:B------:R-:W-:Y:S02]  /*0110*/  IADD3 R10, P0, R2, UR8, RZ ;  /* 0x00000008020a7c10 */ /* 0x000fe4000ff1e0ff */
[----:B------:R-:W-:Y:S02]  /*0120*/  IADD3 R4, P1, R8, UR10, RZ ;  /* 0x0000000a08047c10 */ /* 0x000fe4000ff3e0ff */
[----:B------:R-:W-:Y:S02]  /*0130*/  IADD3.X R11, R3, UR9, RZ, P0, !PT ;  /* 0x00000009030b7c10 */ /* 0x000fe400087fe4ff */
[----:B------:R-:W-:-:S03]  /*0140*/  IADD3.X R5, R13, UR11, RZ, P1, !PT ;  /* 0x0000000b0d057c10 */ /* 0x000fc60008ffe4ff */
[----:B------:R-:W2:Y:S04]  /*0150*/  LDG.E.U8.CONSTANT R10, desc[UR4][R10.64] ;  /* 0x000000040a0a7981 */ /* 0x000ea8000c1e9100 */
[----:B------:R-:W3:Y:S01]  /*0160*/  LDG.E.128.CONSTANT R4, desc[UR4][R4.64] ;  /* 0x0000000404047981 */ /* 0x000ee2000c1e9d00 */
[----:B0-----:R-:W-:Y:S01]  /*0170*/  IMAD.WIDE.U32 R2, R0, 0x80, R2 ;  /* 0x0000008000027825 */ /* 0x001fe200078e0002 */
[C---:B--2---:R-:W-:Y:S02]  /*0180*/  R2P PR, R10.reuse, 0x7e ;  /* 0x0000007e0a007804 */ /* 0x044fe40000000000 */
[----:B------:R-:W-:Y:S01]  /*0190*/  PRMT R15, R10, 0x8880, RZ ;  /* 0x000088800a0f7816 */ /* 0x000fe200000000ff */
[----:B---3--:R-:W-:Y:S01]  /*01a0*/  IMAD.U32 R9, R5, 0x10000, RZ ;  /* 0x0001000005097824 */ /* 0x008fe200078e00ff */
[----:B------:R-:W-:Y:S01]  /*01b0*/  SHF.R.U64 R11, R6, 0x10, R7 ;  /* 0x00000010060b7819 */ /* 0x000fe20000001207 */
[----:B------:R-:W-:Y:S01]  /*01c0*/  IMAD.U32 R14, R7, 0x10000, RZ ;  /* 0x00010000070e7824 */ /* 0x000fe200078e00ff */
[----:B------:R-:W-:-:S02]  /*01d0*/  ISETP.GT.AND P0, PT, R15, -0x1, PT ;  /* 0xffffffff0f00780c */ /* 0x000fc40003f04270 */
[----:B------:R-:W-:Y:S01]  /*01e0*/  FSEL R12, R9, RZ, P2 ;  /* 0x000000ff090c7208 */ /* 0x000fe20001000000 */
[----:B------:R-:W-:Y:S01]  /*01f0*/  IMAD.U32 R11, R11, 0x10000, RZ ;  /* 0x000100000b0b7824 */ /* 0x000fe200078e00ff */
[----:B------:R-:W-:Y:S01]  /*0200*/  LOP3.LUT R9, R10, 0x1, RZ, 0xc0, !PT ;  /* 0x000000010a097812 */ /* 0x000fe200078ec0ff */
[----:B------:R-:W-:Y:S01]  /*0210*/  IMAD.U32 R10, R6, 0x10000, RZ ;  /* 0x00010000060a7824 */ /* 0x000fe200078e00ff */
[----:B------:R-:W-:Y:S01]  /*0220*/  FSEL R14, R14, RZ, P6 ;  /* 0x000000ff0e0e7208 */ /* 0x000fe20003000000 */
[----:B------:R-:W-:Y:S01]  /*0230*/  FMUL R12, R12, UR12 ;  /* 0x0000000c0c0c7c20 */ /* 0x000fe20008400000 */
[----:B------:R-:W-:Y:S02]  /*0240*/  ISETP.NE.U32.AND P2, PT, R9, 0x1, PT ;  /* 0x000000010900780c */ /* 0x000fe40003f45070 */
[C---:B------:R-:W-:Y:S01]  /*0250*/  SHF.R.U64 R9, R4.reuse, 0x10, R5 ;  /* 0x0000001004097819 */ /* 0x040fe20000001205 */
[----:B------:R-:W-:Y:S02]  /*0260*/  IMAD.U32 R4, R4, 0x10000, RZ ;  /* 0x0001000004047824 */ /* 0x000fe400078e00ff */
[----:B------:R-:W-:Y:S01]  /*0270*/  FMUL R14, R14, UR12 ;  /* 0x0000000c0e0e7c20 */ /* 0x000fe20008400000 */
[----:B------:R-:W-:Y:S01]  /*0280*/  FSEL R11, R11, RZ, P5 ;  /* 0x000000ff0b0b7208 */ /* 0x000fe20002800000 */
[----:B------:R-:W-:Y:S01]  /*0290*/  IMAD.U32 R9, R9, 0x10000, RZ ;  /* 0x0001000009097824 */ /* 0x000fe200078e00ff */
[----:B------:R-:W-:-:S02]  /*02a0*/  FSEL R4, R4, RZ, !P2 ;  /* 0x000000ff04047208 */ /* 0x000fc40005000000 */
[----:B------:R-:W-:Y:S01]  /*02b0*/  F2FP.BF16.F32.PACK_AB R15, RZ, R14 ;  /* 0x0000000eff0f723e */ /* 0x000fe200000010ff */
[----:B------:R-:W-:Y:S01]  /*02c0*/  FMUL R11, R11, UR12 ;  /* 0x0000000c0b0b7c20 */ /* 0x000fe20008400000 */
[----:B------:R-:W-:Y:S02]  /*02d0*/  FSEL R9, R9, RZ, P1 ;  /* 0x000000ff09097208 */ /* 0x000fe40000800000 */
[----:B------:R-:W-:Y:S01]  /*02e0*/  SHF.R.U32.HI R14, RZ, 0x10, R5 ;  /* 0x00000010ff0e7819 */ /* 0x000fe20000011605 */
[----:B------:R-:W-:Y:S01]  /*02f0*/  FMUL R5, R4, UR12 ;  /* 0x0000000c04057c20 */ /* 0x000fe20008400000 */
[----:B------:R-:W-:Y:S01]  /*0300*/  SHF.R.U32.HI R7, RZ, 0x10, R7 ;  /* 0x00000010ff077819 */ /* 0x000fe20000011607 */
[----:B------:R-:W-:Y:S01]  /*0310*/  FMUL R6, R9, UR12 ;  /* 0x0000000c09067c20 */ /* 0x000fe20008400000 */
[----:B------:R-:W-:Y:S02]  /*0320*/  FSEL R10, R10, RZ, P4 ;  /* 0x000000ff0a0a7208 */ /* 0x000fe40002000000 */
[----:B------:R-:W-:-:S02]  /*0330*/  F2FP.BF16.F32.PACK_AB R12, RZ, R12 ;  /* 0x0000000cff0c723e */ /* 0x000fc400000010ff */
[----:B------:R-:W-:Y:S01]  /*0340*/  F2FP.BF16.F32.PACK_AB R9, R6, R5 ;  /* 0x000000050609723e */ /* 0x000fe200000010ff */
[----:B------:R-:W-:Y:S01]  /*0350*/  IMAD.U32 R5, R14, 0x10000, RZ ;  /* 0x000100000e057824 */ /* 0x000fe200078e00ff */
[----:B------:R-:W-:Y:S01]  /*0360*/  F2FP.BF16.F32.PACK_AB R14, RZ, R11 ;  /* 0x0000000bff0e723e */ /* 0x000fe200000010ff */
[----:B------:R-:W-:Y:S02]  /*0370*/  IMAD.U32 R6, R7, 0x10000, RZ ;  /* 0x0001000007067824 */ /* 0x000fe400078e00ff */
[----:B------:R-:W-:Y:S01]  /*0380*/  FMUL R10, R10, UR12 ;  /* 0x0000000c0a0a7c20 */ /* 0x000fe20008400000 */
[----:B------:R-:W-:Y:S02]  /*0390*/  PRMT R4, R12, 0x7610, R4 ;  /* 0x000076100c047816 */ /* 0x000fe40000000004 */
[----:B------:R-:W-:Y:S02]  /*03a0*/  FSEL R7, R5, RZ, P3 ;  /* 0x000000ff05077208 */ /* 0x000fe40001800000 */
[----:B------:R-:W-:-:S02]  /*03b0*/  FSEL R11, R6, RZ, !P0 ;  /* 0x000000ff060b7208 */ /* 0x000fc40004000000 */
[----:B------:R-:W-:Y:S01]  /*03c0*/  PRMT R6, R9, 0x7632, R6 ;  /* 0x0000763209067816 */ /* 0x000fe20000000006 */
[----:B------:R-:W-:Y:S01]  /*03d0*/  FMUL R7, R7, UR12 ;  /* 0x0000000c07077c20 */ /* 0x000fe20008400000 */
[----:B------:R-:W-:Y:S01]  /*03e0*/  PRMT R5, R9, 0x7610, R5 ;  /* 0x0000761009057816 */ /* 0x000fe20000000005 */
[----:B------:R-:W-:Y:S01]  /*03f0*/  FMUL R11, R11, UR12 ;  /* 0x0000000c0b0b7c20 */ /* 0x000fe20008400000 */
[----:B------:R-:W-:Y:S02]  /*0400*/  PRMT R9, R14, 0x7610, R9 ;  /* 0x000076100e097816 */ /* 0x000fe40000000009 */
[----:B------:R-:W-:Y:S02]  /*0410*/  LOP3.LUT R6, R6, 0xffff, RZ, 0xc0, !PT ;  /* 0x0000ffff06067812 */ /* 0x000fe400078ec0ff */
[----:B------:R-:W-:Y:S02]  /*0420*/  PRMT R12, R15, 0x7610, R12 ;  /* 0x000076100f0c7816 */ /* 0x000fe4000000000c */
[----:B------:R-:W-:-:S02]  /*0430*/  LOP3.LUT R14, R9, 0xffff, RZ, 0xc0, !PT ;  /* 0x0000ffff090e7812 */ /* 0x000fc400078ec0ff */
[----:B------:R-:W-:Y:S02]  /*0440*/  F2FP.BF16.F32.PACK_AB R10, R10, R7 ;  /* 0x000000070a0a723e */ /* 0x000fe400000010ff */
[----:B------:R-:W-:Y:S02]  /*0450*/  LOP3.LUT R4, R4, 0xffff, RZ, 0xc0, !PT ;  /* 0x0000ffff04047812 */ /* 0x000fe400078ec0ff */
[----:B------:R-:W-:Y:S02]  /*0460*/  SHF.L.U64.HI R15, R6, 0x10, RZ ;  /* 0x00000010060f7819 */ /* 0x000fe400000102ff */
[----:B------:R-:W-:Y:S02]  /*0470*/  PRMT R16, R5, 0x5410, R6 ;  /* 0x0000541005107816 */ /* 0x000fe40000000006 */
[----:B------:R-:W-:Y:S02]  /*0480*/  LOP3.LUT R12, R12, 0xffff, RZ, 0xc0, !PT ;  /* 0x0000ffff0c0c7812 */ /* 0x000fe400078ec0ff */
[----:B------:R-:W-:-:S02]  /*0490*/  SHF.L.U64.HI R9, R14, 0x10, RZ ;  /* 0x000000100e097819 */ /* 0x000fc400000102ff */
[----:B------:R-:W-:Y:S02]  /*04a0*/  PRMT R5, R10, 0x7632, R5 ;  /* 0x000076320a057816 */ /* 0x000fe40000000005 */
[----:B------:R-:W-:Y:S02]  /*04b0*/  LOP3.LUT R15, R4, 0xffff0000, R15, 0xf8, !PT ;  /* 0xffff0000040f7812 */ /* 0x000fe400078ef80f */
[----:B------:R-:W-:Y:S02]  /*04c0*/  PRMT R4, R10, 0x7610, R4 ;  /* 0x000076100a047816 */ /* 0x000fe40000000004 */
[----:B------:R-:W-:Y:S02]  /*04d0*/  LOP3.LUT R7, R12, 0xffff0000, R9, 0xf8, !PT ;  /* 0xffff00000c077812 */ /* 0x000fe400078ef809 */
[----:B------:R-:W-:Y:S02]  /*04e0*/  F2FP.BF16.F32.PACK_AB R6, RZ, R11 ;  /* 0x0000000bff06723e */ /* 0x000fe400000010ff */
[----:B------:R-:W-:-:S02]  /*04f0*/  PRMT R10, R5, 0x5410, R14 ;  /* 0x00005410050a7816 */ /* 0x000fc4000000000e */
[----:B------:R-:W-:Y:S02]  /*0500*/  IADD3 R8, P0, R8, UR14, RZ ;  /* 0x0000000e08087c10 */ /* 0x000fe4000ff1e0ff */
[----:B------:R-:W-:Y:S01]  /*0510*/  PRMT R5, R15, 0x5410, R4 ;  /* 0x000054100f057816 */ /* 0x000fe20000000004 */
[----:B------:R-:W-:Y:S01]  /*0520*/  IMAD.MOV.U32 R4, RZ, RZ, R16 ;  /* 0x000000ffff047224 */ /* 0x000fe200078e0010 */
[----:B------:R-:W-:Y:S01]  /*0530*/  PRMT R7, R7, 0x5410, R6 ;  /* 0x0000541007077816 */ /* 0x000fe20000000006 */
[----:B------:R-:W-:Y:S01]  /*0540*/  IMAD.MOV.U32 R6, RZ, RZ, R10 ;  /* 0x000000ffff067224 */ /* 0x000fe200078e000a */
[----:B------:R-:W-:Y:S02]  /*0550*/  IADD3.X R9, R13, UR15, RZ, P0, !PT ;  /* 0x0000000f0d097c10 */ /* 0x000fe400087fe4ff */
[----:B------:R-:W-:-:S03]  /*0560*/  ISETP.GE.U32.AND P0, PT, R2, UR6, PT ;  /* 0x0000000602007c0c */ /* 0x000fc6000bf06070 */
[----:B------:R1:W-:Y:S01]  /*0570*/  STG.E.128 desc[UR4][R8.64], R4 ;  /* 0x0000000408007986 */ /* 0x0003e2000c101d04 */
[----:B------:R-:W-:-:S13]  /*0580*/  ISETP.GE.U32.AND.EX P0, PT, R3, UR7, PT, P0 ;  /* 0x0000000703007c0c */ /* 0x000fda000bf06100 */
[----:B------:R-:W-:Y:S05]  /*0590*/  @!P0 BRA `(.L_x_0) ;  /* 0xfffffff800d48947 */ /* 0x000fea000383ffff */
[----:B------:R-:W-:Y:S05]  /*05a0*/  EXIT ;  /* 0x000000000000794d */ /* 0x000fea0003800000 */
.L_x_1:
[----:B------:R-:W-:-:S00]  /*05b0*/  BRA `(.L_x_1) ;  /* 0xfffffffc00fc7947 */ /* 0x000fc0000383ffff */
[----:B------:R-:W-:-:S00]  /*05c0*/  NOP ;  /* 0x0000000000007918 */ /* 0x000fc00000000000 */
        /* <DEDUP_REMOVED lines=11> */
.L_x_34:


//--------------------- .text._ZN18transformer_engine43_GLOBAL__N__1208cb38_10_dropout_cu_88531ceb18apply_dropout_maskI6__halfEEvPKT_PKhPS3_mf --------------------------
	.section	.text._ZN18transformer_engine43_GLOBAL__N__1208cb38_10_dropout_cu_88531ceb18apply_dropout_maskI6__halfEEvPKT_PKhPS3_mf,"ax",@progbits
	.align	128
.text._ZN18transformer_engine43_GLOBAL__N__1208cb38_10_dropout_cu_88531ceb18apply_dropout_maskI6__halfEEvPKT_PKhPS3_mf:
        .type           _ZN18transformer_engine43_GLOBAL__N__1208cb38_10_dropout_cu_88531ceb18apply_dropout_maskI6__halfEEvPKT_PKhPS3_mf,@function
        .size           _ZN18transformer_engine43_GLOBAL__N__1208cb38_10_dropout_cu_88531ceb18apply_dropout_maskI6__halfEEvPKT_PKhPS3_mf,(.L_x_35 - _ZN18transformer_engine43_GLOBAL__N__1208cb38_10_dropout_cu_88531ceb18apply_dropout_maskI6__halfEEvPKT_PKhPS3_mf)
        .other          _ZN18transformer_engine43_GLOBAL__N__1208cb38_10_dropout_cu_88531ceb18apply_dropout_maskI6__halfEEvPKT_PKhPS3_mf,@"STO_CUDA_ENTRY STV_DEFAULT"
_ZN18transformer_engine43_GLOBAL__N__1208cb38_10_dropout_cu_88531ceb18apply_dropout_maskI6__halfEEvPKT_PKhPS3_mf:
        /* <DEDUP_REMOVED lines=15> */
.L_x_2:
        /* <DEDUP_REMOVED lines=10> */
[----:B------:R-:W-:Y:S01]  /*0190*/  LOP3.LUT R9, R10, 0x1, RZ, 0xc0, !PT ;  /* 0x000000010a097812 */ /* 0x000fe200078ec0ff */
[----:B---3--:R-:W-:Y:S01]  /*01a0*/  HADD2.F32 R12, -RZ, R5.H0_H0 ;  /* 0x20000005ff0c7230 */ /* 0x008fe20000004100 */
[----:B------:R-:W-:-:S02]  /*01b0*/  SHF.R.U64 R11, R4, 0x10, R5 ;  /* 0x00000010040b7819 */ /* 0x000fc40000001205 */
[----:B------:R-:W-:Y:S02]  /*01c0*/  PRMT R15, R10, 0x8880, RZ ;  /* 0x000088800a0f7816 */ /* 0x000fe400000000ff */
[----:B------:R-:W-:Y:S01]  /*01d0*/  FSEL R14, R12, RZ, P2 ;  /* 0x000000ff0c0e7208 */ /* 0x000fe20001000000 */
[----:B------:R-:W-:Y:S01]  /*01e0*/  HADD2.F32 R12, -RZ, R4.H0_H0 ;  /* 0x20000004ff0c7230 */ /* 0x000fe20000004100 */
[----:B------:R-:W-:Y:S01]  /*01f0*/  ISETP.NE.U32.AND P0, PT, R9, 0x1, PT ;  /* 0x000000010900780c */ /* 0x000fe20003f05070 */
[----:B------:R-:W-:Y:S01]  /*0200*/  HADD2.F32 R4, -RZ, R7.H0_H0 ;  /* 0x20000007ff047230 */ /* 0x000fe20000004100 */
[----:B------:R-:W-:Y:S01]  /*0210*/  SHF.R.U64 R10, R6, 0x10, R7 ;  /* 0x00000010060a7819 */ /* 0x000fe20000001207 */
[----:B------:R-:W-:Y:S01]  /*0220*/  FMUL R14, R14, UR12 ;  /* 0x0000000c0e0e7c20 */ /* 0x000fe20008400000 */
[----:B------:R-:W-:Y:S01]  /*0230*/  SHF.R.U32.HI R9, RZ, 0x10, R5 ;  /* 0x00000010ff097819 */ /* 0x000fe20000011605 */
[----:B------:R-:W-:Y:S01]  /*0240*/  HADD2.F32 R5, -RZ, R6.H0_H0 ;  /* 0x20000006ff057230 */ /* 0x000fe20000004100 */
[----:B------:R-:W-:-:S02]  /*0250*/  ISETP.GT.AND P2, PT, R15, -0x1, PT ;  /* 0xffffffff0f00780c */ /* 0x000fc40003f44270 */
[----:B------:R-:W-:Y:S01]  /*0260*/  FSEL R6, R4, RZ, P6 ;  /* 0x000000ff04067208 */ /* 0x000fe20003000000 */
[----:B------:R-:W-:Y:S01]  /*0270*/  HADD2.F32 R4, -RZ, R11.H0_H0 ;  /* 0x2000000bff047230 */ /* 0x000fe20000004100 */
[----:B------:R-:W-:Y:S01]  /*0280*/  SHF.R.U32.HI R15, RZ, 0x10, R7 ;  /* 0x00000010ff0f7819 */ /* 0x000fe20000011607 */
[----:B------:R-:W-:Y:S01]  /*0290*/  HADD2.F32 R7, -RZ, R10.H0_H0 ;  /* 0x2000000aff077230 */ /* 0x000fe20000004100 */
[----:B------:R-:W-:Y:S01]  /*02a0*/  FSEL R12, R12, RZ, !P0 ;  /* 0x000000ff0c0c7208 */ /* 0x000fe20004000000 */
[----:B------:R-:W-:Y:S01]  /*02b0*/  FMUL R11, R6, UR12 ;  /* 0x0000000c060b7c20 */ /* 0x000fe20008400000 */
[----:B------:R-:W-:Y:S01]  /*02c0*/  FSEL R6, R4, RZ, P1 ;  /* 0x000000ff04067208 */ /* 0x000fe20000800000 */
[----:B------:R-:W-:Y:S01]  /*02d0*/  HADD2.F32 R9, -RZ, R9.H0_H0 ;  /* 0x20000009ff097230 */ /* 0x000fe20000004100 */
[----:B------:R-:W-:Y:S01]  /*02e0*/  FSEL R10, R7, RZ, P5 ;  /* 0x000000ff070a7208 */ /* 0x000fe20002800000 */
[----:B------:R-:W-:Y:S01]  /*02f0*/  FMUL R12, R12, UR12 ;  /* 0x0000000c0c0c7c20 */ /* 0x000fe20008400000 */
[----:B------:R-:W-:Y:S01]  /*0300*/  F2FP.F16.F32.PACK_AB R14, RZ, R14 ;  /* 0x0000000eff0e723e */ /* 0x000fe200000000ff */
[----:B------:R-:W-:Y:S01]  /*0310*/  FMUL R7, R6, UR12 ;  /* 0x0000000c06077c20 */ /* 0x000fe20008400000 */
[----:B------:R-:W-:Y:S01]  /*0320*/  F2FP.F16.F32.PACK_AB R11, RZ, R11 ;  /* 0x0000000bff0b723e */ /* 0x000fe200000000ff */
[----:B------:R-:W-:Y:S01]  /*0330*/  FMUL R10, R10, UR12 ;  /* 0x0000000c0a0a7c20 */ /* 0x000fe20008400000 */
[----:B------:R-:W-:Y:S01]  /*0340*/  PRMT R4, R14, 0x7610, R4 ;  /* 0x000076100e047816 */ /* 0x000fe20000000004 */
[----:B------:R-:W-:Y:S01]  /*0350*/  HADD2.F32 R6, -RZ, R15.H0_H0 ;  /* 0x2000000fff067230 */ /* 0x000fe20000004100 */
[----:B------:R-:W-:-:S02]  /*0360*/  PRMT R14, R11, 0x7610, R14 ;  /* 0x000076100b0e7816 */ /* 0x000fc4000000000e */
[----:B------:R-:W-:Y:S02]  /*0370*/  F2FP.F16.F32.PACK_AB R11, R7, R12 ;  /* 0x0000000c070b723e */ /* 0x000fe400000000ff */
[----:B------:R-:W-:Y:S02]  /*0380*/  F2FP.F16.F32.PACK_AB R10, RZ, R10 ;  /* 0x0000000aff0a723e */ /* 0x000fe400000000ff */
[----:B------:R-:W-:Y:S02]  /*0390*/  FSEL R7, R5, RZ, P4 ;  /* 0x000000ff05077208 */ /* 0x000fe40002000000 */
[----:B------:R-:W-:Y:S02]  /*03a0*/  FSEL R9, R9, RZ, P3 ;  /* 0x000000ff09097208 */ /* 0x000fe40001800000 */
[----:B------:R-:W-:Y:S02]  /*03b0*/  FSEL R12, R6, RZ, !P2 ;  /* 0x000000ff060c7208 */ /* 0x000fe40005000000 */
[----:B------:R-:W-:Y:S01]  /*03c0*/  PRMT R6, R11, 0x7632, R6 ;  /* 0x000076320b067816 */ /* 0x000fe20000000006 */
[----:B------:R-:W-:Y:S01]  /*03d0*/  FMUL R9, R9, UR12 ;  /* 0x0000000c09097c20 */ /* 0x000fe20008400000 */
[----:B------:R-:W-:Y:S01]  /*03e0*/  PRMT R5, R11, 0x7610, R5 ;  /* 0x000076100b057816 */ /* 0x000fe20000000005 */
[----:B------:R-:W-:Y:S01]  /*03f0*/  FMUL R12, R12, UR12 ;  /* 0x0000000c0c0c7c20 */ /* 0x000fe20008400000 */
[----:B------:R-:W-:Y:S01]  /*0400*/  PRMT R11, R10, 0x7610, R11 ;  /* 0x000076100a0b7816 */ /* 0x000fe2000000000b */
[----:B------:R-:W-:Y:S01]  /*0410*/  FMUL R10, R7, UR12 ;  /* 0x0000000c070a7c20 */ /* 0x000fe20008400000 */
[----:B------:R-:W-:-:S02]  /*0420*/  LOP3.LUT R18, R6, 0xffff, RZ, 0xc0, !PT ;  /* 0x0000ffff06127812 */ /* 0x000fc400078ec0ff */
[----:B------:R-:W-:Y:S02]  /*0430*/  LOP3.LUT R16, R11, 0xffff, RZ, 0xc0, !PT ;  /* 0x0000ffff0b107812 */ /* 0x000fe400078ec0ff */
[----:B------:R-:W-:Y:S02]  /*0440*/  F2FP.F16.F32.PACK_AB R9, R10, R9 ;  /* 0x000000090a09723e */ /* 0x000fe400000000ff */
[----:B------:R-:W-:Y:S02]  /*0450*/  LOP3.LUT R11, R4, 0xffff, RZ, 0xc0, !PT ;  /* 0x0000ffff040b7812 */ /* 0x000fe400078ec0ff */
[----:B------:R-:W-:Y:S02]  /*0460*/  LOP3.LUT R7, R14, 0xffff, RZ, 0xc0, !PT ;  /* 0x0000ffff0e077812 */ /* 0x000fe400078ec0ff */
[----:B------:R-:W-:Y:S02]  /*0470*/  SHF.L.U64.HI R6, R18, 0x10, RZ ;  /* 0x0000001012067819 */ /* 0x000fe400000102ff */
[----:B------:R-:W-:-:S02]  /*0480*/  SHF.L.U64.HI R4, R16, 0x10, RZ ;  /* 0x0000001010047819 */ /* 0x000fc400000102ff */
[----:B------:R-:W-:Y:S02]  /*0490*/  PRMT R14, R5, 0x5410, R18 ;  /* 0x00005410050e7816 */ /* 0x000fe40000000012 */
[----:B------:R-:W-:Y:S02]  /*04a0*/  PRMT R5, R9, 0x7632, R5 ;  /* 0x0000763209057816 */ /* 0x000fe40000000005 */
[----:B------:R-:W-:Y:S02]  /*04b0*/  LOP3.LUT R11, R11, 0xffff0000, R6, 0xf8, !PT ;  /* 0xffff00000b0b7812 */ /* 0x000fe400078ef806 */
[--C-:B------:R-:W-:Y:S02]  /*04c0*/  LOP3.LUT R7, R7, 0xffff0000, R4.reuse, 0xf8, !PT ;  /* 0xffff000007077812 */ /* 0x100fe400078ef804 */
[----:B------:R-:W-:Y:S02]  /*04d0*/  F2FP.F16.F32.PACK_AB R6, RZ, R12 ;  /* 0x0000000cff06723e */ /* 0x000fe400000000ff */
[----:B------:R-:W-:-:S02]  /*04e0*/  PRMT R4, R9, 0x7610, R4 ;  /* 0x0000761009047816 */ /* 0x000fc40000000004 */
[----:B------:R-:W-:Y:S02]  /*04f0*/  PRMT R10, R5, 0x5410, R16 ;  /* 0x00005410050a7816 */ /* 0x000fe40000000010 */
        /* <DEDUP_REMOVED lines=11> */
.L_x_3:
        /* <DEDUP_REMOVED lines=13> */
.L_x_35:


//--------------------- .text._ZN18transformer_engine43_GLOBAL__N__1208cb38_10_dropout_cu_88531ceb22dropout_kernel_fwd_fp8I13__nv_fp8_e4m313__nv_bfloat16EEvPKT_PKfPT0_PhPKmmjf --------------------------
	.section	.text._ZN18transformer_engine43_GLOBAL__N__1208cb38_10_dropout_cu_88531ceb22dropout_kernel_fwd_fp8I13__nv_fp8_e4m313__nv_bfloat16EEvPKT_PKfPT0_PhPKmmjf,"ax",@progbits
	.align	128
.text._ZN18transformer_engine43_GLOBAL__N__1208cb38_10_dropout_cu_88531ceb22dropout_kernel_fwd_fp8I13__nv_fp8_e4m313__nv_bfloat16EEvPKT_PKfPT0_PhPKmmjf:
        .type           _ZN18transformer_engine43_GLOBAL__N__1208cb38_10_dropout_cu_88531ceb22dropout_kernel_fwd_fp8I13__nv_fp8_e4m313__nv_bfloat16EEvPKT_PKfPT0_PhPKmmjf,@function
        .size           _ZN18transformer_engine43_GLOBAL__N__1208cb38_10_dropout_cu_88531ceb22dropout_kernel_fwd_fp8I13__nv_fp8_e4m313__nv_bfloat16EEvPKT_PKfPT0_PhPKmmjf,(.L_x_36 - _ZN18transformer_engine43_GLOBAL__N__1208cb38_10_dropout_cu_88531ceb22dropout_kernel_fwd_fp8I13__nv_fp8_e4m313__nv_bfloat16EEvPKT_PKfPT0_PhPKmmjf)
        .other          _ZN18transformer_engine43_GLOBAL__N__1208cb38_10_dropout_cu_88531ceb22dropout_kernel_fwd_fp8I13__nv_fp8_e4m313__nv_bfloat16EEvPKT_PKfPT0_PhPKmmjf,@"STO_CUDA_ENTRY STV_DEFAULT"
_ZN18transformer_engine43_GLOBAL__N__1208cb38_10_dropout_cu_88531ceb22dropout_kernel_fwd_fp8I13__nv_fp8_e4m313__nv_bfloat16EEvPKT_PKfPT0_PhPKmmjf:
        /* <DEDUP_REMOVED lines=9> */
[----:B------:R-:W0:Y:S01]  /*0090*/  LDC.64 R6, c[0x0][0x230] ;  /* 0x00008c00ff067b82 */ /* 0x000e220000000a00 */
[----:B------:R-:W-:-:S07]  /*00a0*/  ULDC.64 UR26, c[0x0][0x208] ;  /* 0x00008200001a7ab9 */ /* 0x000fce0000000a00 */
[----:B------:R-:W1:Y:S01]  /*00b0*/  LDC.64 R4, c[0x0][0x218] ;  /* 0x00008600ff047b82 */ /* 0x000e620000000a00 */
[----:B------:R-:W-:Y:S01]  /*00c0*/  IMAD.MOV.U32 R0, RZ, RZ, R2 ;  /* 0x000000ffff007224 */ /* 0x000fe200078e0002 */
[----:B------:R-:W-:Y:S01]  /*00d0*/  ULDC.64 UR36, c[0x0][0x238] ;  /* 0x00008e0000247ab9 */ /* 0x000fe20000000a00 */
[----:B------:R-:W-:Y:S01]  /*00e0*/  ULDC.64 UR28, c[0x0][0x240] ;  /* 0x00009000001c7ab9 */ /* 0x000fe20000000a00 */
[----:B------:R-:W-:Y:S01]  /*00f0*/  ULDC.64 UR30, c[0x0][0x228] ;  /* 0x00008a00001e7ab9 */ /* 0x000fe20000000a00 */
[----:B------:R-:W-:Y:S01]  /*0100*/  ULDC.64 UR32, c[0x0][0x210] ;  /* 0x0000840000207ab9 */ /* 0x000fe20000000a00 */
[----:B------:R-:W-:Y:S01]  /*0110*/  ULDC.64 UR34, c[0x0][0x220] ;  /* 0x0000880000227ab9 */ /* 0x000fe20000000a00 */
[----:B0-----:R-:W2:Y:S04]  /*0120*/  LDG.E.64.CONSTANT R8, desc[UR26][R6.64+0x8] ;  /* 0x0000081a06087981 */ /* 0x001ea8000c1e9b00 */
[----:B------:R0:W3:Y:S04]  /*0130*/  LDG.E.64.CONSTANT R10, desc[UR26][R6.64] ;  /* 0x0000001a060a7981 */ /* 0x0000e8000c1e9b00 */
[----:B-1----:R-:W4:Y:S01]  /*0140*/  LDG.E.CONSTANT R4, desc[UR26][R4.64] ;  /* 0x0000001a04047981 */ /* 0x002f22000c1e9900 */
[----:B------:R-:W-:Y:S01]  /*0150*/  BSSY B0, `(.L_x_4) ;  /* 0x000015e000007945 */ /* 0x000fe20003800000 */
[----:B--2---:R-:W-:-:S05]  /*0160*/  SHF.R.U64 R12, R8, 0x2, R9 ;  /* 0x00000002080c7819 */ /* 0x004fca0000001209 */
[----:B0-----:R-:W-:Y:S01]  /*0170*/  VIADD R6, R12, 0x1 ;  /* 0x000000010c067836 */ /* 0x001fe20000000000 */
[----:B---3--:R-:W-:-:S04]  /*0180*/  R2UR UR6, R10 ;  /* 0x000000000a0672ca */ /* 0x008fc800000e0000 */
[----:B------:R-:W-:Y:S02]  /*0190*/  ISETP.NE.AND P0, PT, R6, RZ, PT ;  /* 0x000000ff0600720c */ /* 0x000fe40003f05270 */
[----:B------:R-:W-:Y:S02]  /*01a0*/  R2UR UR7, R11 ;  /* 0x000000000b0772ca */ /* 0x000fe400000e0000 */
[----:B------:R-:W-:Y:S01]  /*01b0*/  SHF.R.U32.HI R2, RZ, 0x2, R9 ;  /* 0x00000002ff027819 */ /* 0x000fe20000011609 */
[----:B------:R-:W-:Y:S01]  /*01c0*/  IMAD.WIDE.U32 R12, R12, -0x2daee0ad, RZ ;  /* 0xd2511f530c0c7825 */ /* 0x000fe200078e00ff */
[----:B----4-:R-:W-:Y:S02]  /*01d0*/  R2UR UR4, R4 ;  /* 0x00000000040472ca */ /* 0x010fe400000e0000 */
[----:B------:R-:W-:Y:S01]  /*01e0*/  LOP3.LUT R4, R8, 0x3, RZ, 0xc0, !PT ;  /* 0x0000000308047812 */ /* 0x000fe200078ec0ff */
[----:B------:R-:W-:Y:S02]  /*01f0*/  VIADD R5, R2, 0x1 ;  /* 0x0000000102057836 */ /* 0x000fe40000000000 */
[----:B------:R-:W-:Y:S01]  /*0200*/  IMAD.HI.U32 R6, R6, -0x2daee0ad, RZ ;  /* 0xd2511f5306067827 */ /* 0x000fe200078e00ff */
[----:B------:R-:W-:-:S03]  /*0210*/  UIADD3 UR5, UR6, -0x61c88647, URZ ;  /* 0x9e3779b906057890 */ /* 0x000fc6000fffe03f */
[----:B------:R-:W-:Y:S02]  /*0220*/  VIADD R7, R12, 0xd2511f53 ;  /* 0xd2511f530c077836 */ /* 0x000fe40000000000 */
[----:B------:R-:W-:Y:S01]  /*0230*/  @P0 IMAD.MOV R5, RZ, RZ, R2 ;  /* 0x000000ffff050224 */ /* 0x000fe200078e0202 */
[----:B------:R-:W-:Y:S02]  /*0240*/  UIADD3 UR8, UR7, -0x4498517b, URZ ;  /* 0xbb67ae8507087890 */ /* 0x000fe4000fffe03f */
[----:B------:R-:W-:Y:S02]  /*0250*/  UIADD3 UR9, UR7, 0x76cf5d0a, URZ ;  /* 0x76cf5d0a07097890 */ /* 0x000fe4000fffe03f */
[----:B------:R-:W-:Y:S02]  /*0260*/  UIADD3 UR10, UR7, 0x32370b8f, URZ ;  /* 0x32370b8f070a7890 */ /* 0x000fe4000fffe03f */
[----:B------:R-:W-:Y:S02]  /*0270*/  UIADD3 UR11, UR7, -0x126145ec, URZ ;  /* 0xed9eba14070b7890 */ /* 0x000fe4000fffe03f */
[----:B------:R-:W-:-:S02]  /*0280*/  UIADD3 UR12, UR7, -0x56f99767, URZ ;  /* 0xa9066899070c7890 */ /* 0x000fc4000fffe03f */
[----:B------:R-:W-:Y:S02]  /*0290*/  UIADD3 UR13, UR6, -0x4ab325aa, URZ ;  /* 0xb54cda56060d7890 */ /* 0x000fe4000fffe03f */
[----:B------:R-:W-:Y:S02]  /*02a0*/  UIADD3 UR14, UR7, 0x646e171e, URZ ;  /* 0x646e171e070e7890 */ /* 0x000fe4000fffe03f */
[----:B------:R-:W-:Y:S02]  /*02b0*/  UIADD3 UR15, UR6, 0x5384540f, URZ ;  /* 0x5384540f060f7890 */ /* 0x000fe4000fffe03f */
[----:B------:R-:W-:Y:S02]  /*02c0*/  UIADD3 UR16, UR7, 0x1fd5c5a3, URZ ;  /* 0x1fd5c5a307107890 */ /* 0x000fe4000fffe03f */
[----:B------:R-:W-:Y:S02]  /*02d0*/  UIADD3 UR17, UR6, -0xe443238, URZ ;  /* 0xf1bbcdc806117890 */ /* 0x000fe4000fffe03f */
[----:B------:R-:W-:-:S02]  /*02e0*/  UIADD3 UR18, UR7, -0x24c28bd8, URZ ;  /* 0xdb3d742807127890 */ /* 0x000fc4000fffe03f */
[----:B------:R-:W-:Y:S02]  /*02f0*/  UIADD3 UR19, UR6, -0x700cb87f, URZ ;  /* 0x8ff3478106137890 */ /* 0x000fe4000fffe03f */
[----:B------:R-:W-:Y:S02]  /*0300*/  UIADD3 UR20, UR7, -0x695add53, URZ ;  /* 0x96a522ad07147890 */ /* 0x000fe4000fffe03f */
[----:B------:R-:W-:Y:S02]  /*0310*/  UIADD3 UR21, UR6, 0x3c6ef372, URZ ;  /* 0x3c6ef37206157890 */ /* 0x000fe4000fffe03f */
[----:B------:R-:W-:Y:S02]  /*0320*/  UIADD3 UR22, UR6, -0x255992d5, URZ ;  /* 0xdaa66d2b06167890 */ /* 0x000fe4000fffe03f */
[----:B------:R-:W-:Y:S02]  /*0330*/  UIADD3 UR23, UR6, 0x78dde6e4, URZ ;  /* 0x78dde6e406177890 */ /* 0x000fe4000fffe03f */
[----:B------:R-:W-:-:S12]  /*0340*/  UIADD3 UR24, UR6, 0x1715609d, URZ ;  /* 0x1715609d06187890 */ /* 0x000fd8000fffe03f */
.L_x_7:
[----:B------:R-:W-:Y:S01]  /*0350*/  IMAD.WIDE.U32 R8, R0, -0x326172a9, RZ ;  /* 0xcd9e8d5700087825 */ /* 0x000fe200078e00ff */
[--C-:B------:R-:W-:Y:S02]  /*0360*/  LOP3.LUT R10, R6, UR7, R3.reuse, 0x96, !PT ;  /* 0x00000007060a7c12 */ /* 0x100fe4000f8e9603 */
[----:B------:R-:W-:Y:S02]  /*0370*/  LOP3.LUT R22, R13, UR7, R3, 0x96, !PT ;  /* 0x000000070d167c12 */ /* 0x000fe4000f8e9603 */
[----:B------:R-:W-:Y:S01]  /*0380*/  LOP3.LUT R24, R9, UR6, R2, 0x96, !PT ;  /* 0x0000000609187c12 */ /* 0x000fe2000f8e9602 */
[----:B------:R-:W-:Y:S01]  /*0390*/  IMAD.WIDE.U32 R10, R10, -0x326172a9, RZ ;  /* 0xcd9e8d570a0a7825 */ /* 0x000fe200078e00ff */
[----:B------:R-:W-:Y:S02]  /*03a0*/  LOP3.LUT R14, R5, UR6, R9, 0x96, !PT ;  /* 0x00000006050e7c12 */ /* 0x000fe4000f8e9609 */
[----:B------:R-:W-:Y:S01]  /*03b0*/  LOP3.LUT R9, R8, UR5, RZ, 0x3c, !PT ;  /* 0x0000000508097c12 */ /* 0x000fe2000f8e3cff */
[----:B------:R-:W-:Y:S01]  /*03c0*/  IMAD.WIDE.U32 R24, R24, -0x2daee0ad, RZ ;  /* 0xd2511f5318187825 */ /* 0x000fe200078e00ff */
[----:B------:R-:W-:-:S02]  /*03d0*/  ISETP.NE.AND P0, PT, R4, 0x1, PT ;  /* 0x000000010400780c */ /* 0x000fc40003f05270 */
[----:B------:R-:W-:Y:S01]  /*03e0*/  LOP3.LUT R8, R9, R11, RZ, 0x3c, !PT ;  /* 0x0000000b09087212 */ /* 0x000fe200078e3cff */
[----:B------:R-:W-:Y:S01]  /*03f0*/  IMAD.WIDE.U32 R14, R14, -0x2daee0ad, RZ ;  /* 0xd2511f530e0e7825 */ /* 0x000fe200078e00ff */
[----:B------:R-:W-:-:S03]  /*0400*/  LOP3.LUT R18, R25, UR8, R12, 0x96, !PT ;  /* 0x0000000819127c12 */ /* 0x000fc6000f8e960c */
[----:B------:R-:W-:Y:S01]  /*0410*/  IMAD.WIDE.U32 R22, R22, -0x326172a9, RZ ;  /* 0xcd9e8d5716167825 */ /* 0x000fe200078e00ff */
[----:B------:R-:W-:-:S03]  /*0420*/  LOP3.LUT R16, R15, UR8, R7, 0x96, !PT ;  /* 0x000000080f107c12 */ /* 0x000fc6000f8e9607 */
[----:B------:R-:W-:Y:S01]  /*0430*/  IMAD.WIDE.U32 R18, R18, -0x326172a9, RZ ;  /* 0xcd9e8d5712127825 */ /* 0x000fe200078e00ff */
[----:B------:R-:W-:-:S03]  /*0440*/  LOP3.LUT R20, R9, R23, RZ, 0x3c, !PT ;  /* 0x0000001709147212 */ /* 0x000fc600078e3cff */
[----:B------:R-:W-:Y:S01]  /*0450*/  IMAD.WIDE.U32 R8, R8, -0x2daee0ad, RZ ;  /* 0xd2511f5308087825 */ /* 0x000fe200078e00ff */
[----:B------:R-:W-:-:S03]  /*0460*/  LOP3.LUT R25, R19, UR21, R22, 0x96, !PT ;  /* 0x0000001513197c12 */ /* 0x000fc6000f8e9616 */
        /* <DEDUP_REMOVED lines=54> */
[----:B------:R-:W-:Y:S01]  /*07d0*/  IMAD.HI.U32 R17, R15, -0x2daee0ad, RZ ;  /* 0xd2511f530f117827 */ /* 0x000fe200078e00ff */
[----:B------:R-:W-:-:S03]  /*07e0*/  LOP3.LUT R20, R23, UR20, R20, 0x96, !PT ;  /* 0x0000001417147c12 */ /* 0x000fc6000f8e9614 */
[----:B------:R-:W-:Y:S01]  /*07f0*/  IMAD.WIDE.U32 R10, R11, -0x326172a9, RZ ;  /* 0xcd9e8d570b0a7825 */ /* 0x000fe200078e00ff */
[----:B------:R-:W-:-:S03]  /*0800*/  LOP3.LUT R21, R17, UR20, R16, 0x96, !PT ;  /* 0x0000001411157c12 */ /* 0x000fc6000f8e9610 */
[----:B------:R-:W-:Y:S01]  /*0810*/  IMAD.WIDE.U32 R14, R14, -0x326172a9, RZ ;  /* 0xcd9e8d570e0e7825 */ /* 0x000fe200078e00ff */
[----:B------:R-:W-:-:S03]  /*0820*/  LOP3.LUT R18, R11, UR19, R18, 0x96, !PT ;  /* 0x000000130b127c12 */ /* 0x000fc6000f8e9612 */
[----:B------:R-:W-:Y:S02]  /*0830*/  IMAD.MOV.U32 R19, RZ, RZ, R14 ;  /* 0x000000ffff137224 */ /* 0x000fe400078e000e */
[----:B------:R-:W-:Y:S02]  /*0840*/  IMAD.MOV.U32 R16, RZ, RZ, R22 ;  /* 0x000000ffff107224 */ /* 0x000fe400078e0016 */
[----:B------:R-:W-:Y:S01]  /*0850*/  IMAD.MOV.U32 R17, RZ, RZ, R20 ;  /* 0x000000ffff117224 */ /* 0x000fe200078e0014 */
[----:B------:R-:W-:Y:S06]  /*0860*/  @!P0 BRA `(.L_x_5) ;  /* 0x0000000000448947 */ /* 0x000fec0003800000 */
[----:B------:R-:W-:-:S13]  /*0870*/  ISETP.NE.AND P0, PT, R4, 0x2, PT ;  /* 0x000000020400780c */ /* 0x000fda0003f05270 */
[----:B------:R-:W-:Y:S05]  /*0880*/  @!P0 BRA `(.L_x_6) ;  /* 0x00000000002c8947 */ /* 0x000fea0003800000 */
[----:B------:R-:W-:Y:S01]  /*0890*/  ISETP.NE.AND P0, PT, R4, 0x3, PT ;  /* 0x000000030400780c */ /* 0x000fe20003f05270 */
[----:B------:R-:W-:Y:S02]  /*08a0*/  IMAD.MOV.U32 R17, RZ, RZ, R18 ;  /* 0x000000ffff117224 */ /* 0x000fe400078e0012 */
[----:B------:R-:W-:Y:S02]  /*08b0*/  IMAD.MOV.U32 R16, RZ, RZ, R10 ;  /* 0x000000ffff107224 */ /* 0x000fe400078e000a */
[----:B------:R-:W-:Y:S02]  /*08c0*/  IMAD.MOV.U32 R19, RZ, RZ, R22 ;  /* 0x000000ffff137224 */ /* 0x000fe400078e0016 */
[----:B------:R-:W-:-:S06]  /*08d0*/  IMAD.MOV.U32 R18, RZ, RZ, R21 ;  /* 0x000000ffff127224 */ /* 0x000fcc00078e0015 */
[----:B------:R-:W-:Y:S05]  /*08e0*/  @!P0 BRA `(.L_x_5) ;  /* 0x0000000000248947 */ /* 0x000fea0003800000 */
[----:B------:R-:W-:Y:S01]  /*08f0*/  LOP3.LUT R19, R15, UR19, R8, 0x96, !PT ;  /* 0x000000130f137c12 */ /* 0x000fe2000f8e9608 */
[----:B------:R-:W-:Y:S02]  /*0900*/  IMAD.MOV.U32 R17, RZ, RZ, R14 ;  /* 0x000000ffff117224 */ /* 0x000fe400078e000e */
[----:B------:R-:W-:Y:S02]  /*0910*/  IMAD.MOV.U32 R18, RZ, RZ, R22 ;  /* 0x000000ffff127224 */ /* 0x000fe400078e0016 */
[----:B------:R-:W-:Y:S01]  /*0920*/  IMAD.MOV.U32 R16, RZ, RZ, R20 ;  /* 0x000000ffff107224 */ /* 0x000fe200078e0014 */
[----:B------:R-:W-:Y:S06]  /*0930*/  BRA `(.L_x_5) ;  /* 0x0000000000107947 */ /* 0x000fec0003800000 */
.L_x_6:
[----:B------:R-:W-:Y:S02]  /*0940*/  IMAD.MOV.U32 R16, RZ, RZ, R18 ;  /* 0x000000ffff107224 */ /* 0x000fe400078e0012 */
[----:B------:R-:W-:Y:S02]  /*0950*/  IMAD.MOV.U32 R17, RZ, RZ, R22 ;  /* 0x000000ffff117224 */ /* 0x000fe400078e0016 */
[----:B------:R-:W-:Y:S02]  /*0960*/  IMAD.MOV.U32 R19, RZ, RZ, R20 ;  /* 0x000000ffff137224 */ /* 0x000fe400078e0014 */
[----:B------:R-:W-:-:S07]  /*0970*/  IMAD.MOV.U32 R18, RZ, RZ, R10 ;  /* 0x000000ffff127224 */ /* 0x000fce00078e000a */
.L_x_5:
[----:B------:R-:W-:-:S04]  /*0980*/  LEA R8, P0, R0, UR32, 0x4 ;  /* 0x0000002000087c11 */ /* 0x000fc8000f8020ff */
[----:B------:R-:W-:-:S06]  /*0990*/  LEA.HI.X R9, R0, UR33, R3, 0x4, P0 ;  /* 0x0000002100097c11 */ /* 0x000fcc00080f2403 */
[----:B------:R-:W2:Y:S01]  /*09a0*/  LDG.E.128.CONSTANT R8, desc[UR26][R8.64] ;  /* 0x0000001a08087981 */ /* 0x000ea2000c1e9d00 */
[----:B------:R-:W-:Y:S01]  /*09b0*/  ULOP3.LUT UR25, UR28, 0x7f7f7f7f, URZ, 0xc0, !UPT ;  /* 0x7f7f7f7f1c197892 */ /* 0x000fe2000f8ec03f */
[----:B------:R-:W-:Y:S02]  /*09c0*/  LOP3.LUT R15, R17, 0x80808080, RZ, 0xfc, !PT ;  /* 0x80808080110f7812 */ /* 0x000fe400078efcff */
[----:B------:R-:W-:Y:S02]  /*09d0*/  LOP3.LUT R14, R19, 0x80808080, RZ, 0xfc, !PT ;  /* 0x80808080130e7812 */ /* 0x000fe400078efcff */
[----:B------:R-:W-:Y:S01]  /*09e0*/  LOP3.LUT R21, R18, 0x80808080, RZ, 0xfc, !PT ;  /* 0x8080808012157812 */ /* 0x000fe200078efcff */
[----:B------:R-:W-:Y:S01]  /*09f0*/  VIADD R20, R15, -UR25 ;  /* 0x800000190f147c36 */ /* 0x000fe20008000000 */
[----:B------:R-:W-:Y:S01]  /*0a00*/  LOP3.LUT R15, R16, 0x80808080, RZ, 0xfc, !PT ;  /* 0x80808080100f7812 */ /* 0x000fe200078efcff */
[----:B------:R-:W-:Y:S02]  /*0a10*/  VIADD R14, R14, -UR25 ;  /* 0x800000190e0e7c36 */ /* 0x000fe40008000000 */
[----:B------:R-:W-:Y:S01]  /*0a20*/  VIADD R21, R21, -UR25 ;  /* 0x8000001915157c36 */ /* 0x000fe20008000000 */
[----:B------:R-:W-:Y:S01]  /*0a30*/  LOP3.LUT R20, R17, UR28, R20, 0x4d, !PT ;  /* 0x0000001c11147c12 */ /* 0x000fe2000f8e4d14 */
[----:B------:R-:W-:Y:S01]  /*0a40*/  VIADD R17, R15, -UR25 ;  /* 0x800000190f117c36 */ /* 0x000fe20008000000 */
[----:B------:R-:W-:-:S02]  /*0a50*/  LOP3.LUT R14, R19, UR28, R14, 0x4d, !PT ;  /* 0x0000001c130e7c12 */ /* 0x000fc4000f8e4d0e */
[----:B------:R-:W-:Y:S02]  /*0a60*/  LOP3.LUT R15, R20, 0x80808080, RZ, 0xc0, !PT ;  /* 0x80808080140f7812 */ /* 0x000fe400078ec0ff */
[----:B------:R-:W-:Y:S02]  /*0a70*/  LOP3.LUT R14, R14, 0x80808080, RZ, 0xc0, !PT ;  /* 0x808080800e0e7812 */ /* 0x000fe400078ec0ff */
[----:B------:R-:W-:Y:S02]  /*0a80*/  LOP3.LUT R17, R16, UR28, R17, 0x4d, !PT ;  /* 0x0000001c10117c12 */ /* 0x000fe4000f8e4d11 */
[----:B------:R-:W-:Y:S02]  /*0a90*/  LOP3.LUT R21, R18, UR28, R21, 0x4d, !PT ;  /* 0x0000001c12157c12 */ /* 0x000fe4000f8e4d15 */
[----:B------:R-:W-:Y:S02]  /*0aa0*/  LEA.HI R14, R14, R15, RZ, 0x1e ;  /* 0x0000000f0e0e7211 */ /* 0x000fe400078ff0ff */
[----:B------:R-:W-:-:S02]  /*0ab0*/  LOP3.LUT R17, R17, 0x80808080, RZ, 0xc0, !PT ;  /* 0x8080808011117812 */ /* 0x000fc400078ec0ff */
[----:B------:R-:W-:Y:S02]  /*0ac0*/  LOP3.LUT R21, R21, 0x80808080, RZ, 0xc0, !PT ;  /* 0x8080808015157812 */ /* 0x000fe400078ec0ff */
[----:B------:R-:W-:Y:S02]  /*0ad0*/  LEA.HI R14, R14, R17, RZ, 0x1e ;  /* 0x000000110e0e7211 */ /* 0x000fe400078ff0ff */
[----:B------:R-:W-:Y:S02]  /*0ae0*/  LEA R16, P0, R0, UR30, 0x1 ;  /* 0x0000001e00107c11 */ /* 0x000fe4000f8008ff */
[----:B------:R-:W-:Y:S02]  /*0af0*/  LEA.HI R14, R14, R21, RZ, 0x1e ;  /* 0x000000150e0e7211 */ /* 0x000fe400078ff0ff */
[----:B------:R-:W-:Y:S02]  /*0b00*/  LEA.HI.X R17, R0, UR31, R3, 0x1, P0 ;  /* 0x0000001f00117c11 */ /* 0x000fe400080f0c03 */
[----:B------:R-:W-:-:S04]  /*0b10*/  LEA.HI R14, R14, R14, RZ, 0xf ;  /* 0x0000000e0e0e7211 */ /* 0x000fc800078f78ff */
[C---:B------:R-:W-:Y:S02]  /*0b20*/  LOP3.LUT R19, R14.reuse, 0x1, RZ, 0xc, !PT ;  /* 0x000000010e137812 */ /* 0x040fe400078e0cff */
[----:B------:R-:W-:Y:S02]  /*0b30*/  LOP3.LUT R15, RZ, R14, RZ, 0x33, !PT ;  /* 0x0000000eff0f7212 */ /* 0x000fe400078e33ff */
[----:B------:R-:W-:Y:S02]  /*0b40*/  ISETP.NE.U32.AND P1, PT, R19, 0x1, PT ;  /* 0x000000011300780c */ /* 0x000fe40003f25070 */
[C---:B------:R-:W-:Y:S01]  /*0b50*/  LOP3.LUT P4, RZ, R14.reuse, 0x8, RZ, 0xc, !PT ;  /* 0x000000080eff7812 */ /* 0x040fe20007880cff */
[----:B------:R0:W-:Y:S01]  /*0b60*/  STG.E.U16 desc[UR26][R16.64], R15 ;  /* 0x0000000f10007986 */ /* 0x0001e2000c10151a */
[C---:B------:R-:W-:Y:S02]  /*0b70*/  LOP3.LUT P5, RZ, R14.reuse, 0x10, RZ, 0xc, !PT ;  /* 0x000000100eff7812 */ /* 0x040fe400078a0cff */
[----:B------:R-:W-:-:S02]  /*0b80*/  LOP3.LUT P6, RZ, R14, 0x20, RZ, 0xc, !PT ;  /* 0x000000200eff7812 */ /* 0x000fc400078c0cff */
[C---:B------:R-:W-:Y:S02]  /*0b90*/  LOP3.LUT P2, RZ, R14.reuse, 0x40, RZ, 0xc, !PT ;  /* 0x000000400eff7812 */ /* 0x040fe40007840cff */
[C---:B------:R-:W-:Y:S02]  /*0ba0*/  LOP3.LUT P3, RZ, R14.reuse, 0x4, RZ, 0xc, !PT ;  /* 0x000000040eff7812 */ /* 0x040fe40007860cff */
[----:B------:R-:W-:Y:S02]  /*0bb0*/  LOP3.LUT P0, RZ, R14, 0x2, RZ, 0xc, !PT ;  /* 0x000000020eff7812 */ /* 0x000fe40007800cff */
[--C-:B--2---:R-:W-:Y:S02]  /*0bc0*/  SHF.R.U64 R18, R8, 0x10, R9.reuse ;  /* 0x0000001008127819 */ /* 0x104fe40000001209 */
[----:B------:R-:W-:Y:S02]  /*0bd0*/  LOP3.LUT R19, R9, 0xff, RZ, 0xc0, !PT ;  /* 0x000000ff09137812 */ /* 0x000fe400078ec0ff */
[----:B------:R-:W-:-:S02]  /*0be0*/  SHF.R.U32.HI R20, RZ, 0x8, R9 ;  /* 0x00000008ff147819 */ /* 0x000fc40000011609 */
[--C-:B------:R-:W-:Y:S02]  /*0bf0*/  SHF.R.U64 R21, R8, 0x18, R9.reuse ;  /* 0x0000001808157819 */ /* 0x100fe40000001209 */
[----:B------:R-:W-:Y:S02]  /*0c00*/  LOP3.LUT R18, R18, 0xff, RZ, 0xc0, !PT ;  /* 0x000000ff12127812 */ /* 0x000fe400078ec0ff */
[----:B------:R-:W-:Y:S02]  /*0c10*/  F2FP.F16.E4M3.UNPACK_B R23, R19 ;  /* 0x00000013ff17723e */ /* 0x000fe400020006ff */
[----:B------:R-:W-:Y:S02]  /*0c20*/  LOP3.LUT R20, R20, 0xff, RZ, 0xc0, !PT ;  /* 0x000000ff14147812 */ /* 0x000fe400078ec0ff */
[----:B------:R-:W-:Y:S01]  /*0c30*/  LOP3.LUT R19, R21, 0xff, RZ, 0xc0, !PT ;  /* 0x000000ff15137812 */ /* 0x000fe200078ec0ff */
[----:B------:R-:W-:Y:S01]  /*0c40*/  HADD2.F32 R23, -RZ, R23.H0_H0 ;  /* 0x20000017ff177230 */ /* 0x000fe20000004100 */
[----:B------:R-:W-:-:S02]  /*0c50*/  SHF.R.U32.HI R21, RZ, 0x10, R9 ;  /* 0x00000010ff157819 */ /* 0x000fc40000011609 */
[----:B------:R-:W-:Y:S02]  /*0c60*/  F2FP.F16.E4M3.UNPACK_B R18, R18 ;  /* 0x00000012ff12723e */ /* 0x000fe400020006ff */
[----:B------:R-:W-:Y:S01]  /*0c70*/  F2FP.F16.E4M3.UNPACK_B R20, R20 ;  /* 0x00000014ff14723e */ /* 0x000fe200020006ff */
[----:B------:R-:W-:Y:S01]  /*0c80*/  FMUL R23, R23, UR4 ;  /* 0x0000000417177c20 */ /* 0x000fe20008400000 */
[--C-:B0-----:R-:W-:Y:S02]  /*0c90*/  SHF.R.U32.HI R17, RZ, 0x8, R11.reuse ;  /* 0x00000008ff117819 */ /* 0x101fe4000001160b */
[----:B------:R-:W-:Y:S01]  /*0ca0*/  LOP3.LUT R15, R21, 0xff, RZ, 0xc0, !PT ;  /* 0x000000ff150f7812 */ /* 0x000fe200078ec0ff */
[----:B------:R-:W-:Y:S01]  /*0cb0*/  HADD2.F32 R21, -RZ, R20.H0_H0 ;  /* 0x20000014ff157230 */ /* 0x000fe20000004100 */
[----:B------:R-:W-:Y:S01]  /*0cc0*/  F2FP.F16.E4M3.UNPACK_B R22, R19 ;  /* 0x00000013ff16723e */ /* 0x000fe200020006ff */
[----:B------:R-:W-:Y:S01]  /*0cd0*/  HADD2.F32 R19, -RZ, R18.H0_H0 ;  /* 0x20000012ff137230 */ /* 0x000fe20000004100 */
[----:B------:R-:W-:-:S02]  /*0ce0*/  SHF.R.U64 R16, R10, 0x10, R11 ;  /* 0x000000100a107819 */ /* 0x000fc4000000120b */
[----:B------:R-:W-:Y:S01]  /*0cf0*/  LOP3.LUT R17, R17, 0xff, RZ, 0xc0, !PT ;  /* 0x000000ff11117812 */ /* 0x000fe200078ec0ff */
[----:B------:R-:W-:Y:S01]  /*0d00*/  HADD2.F32 R22, -RZ, R22.H0_H0 ;  /* 0x20000016ff167230 */ /* 0x000fe20000004100 */
[----:B------:R-:W-:Y:S01]  /*0d10*/  F2FP.F16.E4M3.UNPACK_B R20, R15 ;  /* 0x0000000fff14723e */ /* 0x000fe200020006ff */
[----:B------:R-:W-:Y:S01]  /*0d20*/  FMUL R19, R19, UR4 ;  /* 0x0000000413137c20 */ /* 0x000fe20008400000 */
[----:B------:R-:W-:Y:S02]  /*0d30*/  SHF.R.U32.HI R18, RZ, 0x10, R11 ;  /* 0x00000010ff127819 */ /* 0x000fe4000001160b */
[----:B------:R-:W-:Y:S01]  /*0d40*/  LOP3.LUT R15, R10, 0xffff, RZ, 0xc0, !PT ;  /* 0x0000ffff0a0f7812 */ /* 0x000fe200078ec0ff */
[----:B------:R-:W-:Y:S01]  /*0d50*/  HADD2.F32 R20, -RZ, R20.H0_H0 ;  /* 0x20000014ff147230 */ /* 0x000fe20000004100 */
[----:B------:R-:W-:Y:S01]  /*0d60*/  LOP3.LUT R16, R16, 0xff, RZ, 0xc0, !PT ;  /* 0x000000ff10107812 */ /* 0x000fe200078ec0ff */
[----:B------:R-:W-:Y:S01]  /*0d70*/  FMUL R22, R22, UR4 ;  /* 0x0000000416167c20 */ /* 0x000fe20008400000 */
[----:B------:R-:W-:-:S02]  /*0d80*/  F2FP.F16.E4M3.UNPACK_B R24, R17 ;  /* 0x00000011ff18723e */ /* 0x000fc400020006ff */
[----:B------:R-:W-:Y:S01]  /*0d90*/  LOP3.LUT R18, R18, 0xff, RZ, 0xc0, !PT ;  /* 0x000000ff12127812 */ /* 0x000fe200078ec0ff */
[----:B------:R-:W-:Y:S01]  /*0da0*/  FMUL R20, R20, UR4 ;  /* 0x0000000414147c20 */ /* 0x000fe20008400000 */
[----:B------:R-:W-:Y:S02]  /*0db0*/  SHF.R.U32.HI R15, RZ, 0x8, R15 ;  /* 0x00000008ff0f7819 */ /* 0x000fe4000001160f */
[----:B------:R-:W-:Y:S01]  /*0dc0*/  F2FP.F16.E4M3.UNPACK_B R17, R16 ;  /* 0x00000010ff11723e */ /* 0x000fe200020006ff */
[----:B------:R-:W-:Y:S01]  /*0dd0*/  HADD2.F32 R16, -RZ, R24.H0_H0 ;  /* 0x20000018ff107230 */ /* 0x000fe20000004100 */
[----:B------:R-:W-:Y:S01]  /*0de0*/  F2FP.F16.E4M3.UNPACK_B R25, R18 ;  /* 0x00000012ff19723e */ /* 0x000fe200020006ff */
[----:B------:R-:W-:Y:S01]  /*0df0*/  FMUL R24, R21, UR4 ;  /* 0x0000000415187c20 */ /* 0x000fe20008400000 */
[----:B------:R-:W-:Y:S01]  /*0e00*/  F2FP.F16.E4M3.UNPACK_B R18, R15 ;  /* 0x0000000fff12723e */ /* 0x000fe200020006ff */
[----:B------:R-:W-:Y:S01]  /*0e10*/  HADD2.F32 R17, -RZ, R17.H0_H0 ;  /* 0x20000011ff117230 */ /* 0x000fe20000004100 */
[----:B------:R-:W-:Y:S01]  /*0e20*/  FSEL R21, R22, RZ, P4 ;  /* 0x000000ff16157208 */ /* 0x000fe20002000000 */
[----:B------:R-:W-:Y:S01]  /*0e30*/  HADD2.F32 R15, -RZ, R25.H0_H0 ;  /* 0x20000019ff0f7230 */ /* 0x000fe20000004100 */
[----:B------:R-:W-:Y:S01]  /*0e40*/  FSEL R22, R23, RZ, P5 ;  /* 0x000000ff17167208 */ /* 0x000fe20002800000 */
[----:B------:R-:W-:Y:S01]  /*0e50*/  HADD2.F32 R18, -RZ, R18.H0_H0 ;  /* 0x20000012ff127230 */ /* 0x000fe20000004100 */
[----:B------:R-:W-:Y:S01]  /*0e60*/  FSEL R23, R24, RZ, P6 ;  /* 0x000000ff18177208 */ /* 0x000fe20003000000 */
[----:B------:R-:W-:Y:S01]  /*0e70*/  FMUL R25, R16, UR4 ;  /* 0x0000000410197c20 */ /* 0x000fe20008400000 */
[----:B------:R-:W-:Y:S01]  /*0e80*/  FSEL R24, R20, RZ, P2 ;  /* 0x000000ff14187208 */ /* 0x000fe20001000000 */
[----:B------:R-:W-:Y:S01]  /*0e90*/  FMUL R15, R15, UR4 ;  /* 0x000000040f0f7c20 */ /* 0x000fe20008400000 */
[----:B------:R-:W-:Y:S01]  /*0ea0*/  FMUL R16, R18, UR4 ;  /* 0x0000000412107c20 */ /* 0x000fe20008400000 */
[----:B------:R-:W-:Y:S01]  /*0eb0*/  FMUL R23, R23, UR29 ;  /* 0x0000001d17177c20 */ /* 0x000fe20008400000 */
[----:B------:R-:W-:Y:S01]  /*0ec0*/  LOP3.LUT P5, RZ, R14, 0x2000, RZ, 0xc, !PT ;  /* 0x000020000eff7812 */ /* 0x000fe200078a0cff */
[----:B------:R-:W-:Y:S01]  /*0ed0*/  FMUL R24, R24, UR29 ;  /* 0x0000001d18187c20 */ /* 0x000fe20008400000 */
[C---:B------:R-:W-:Y:S01]  /*0ee0*/  LOP3.LUT P6, RZ, R14.reuse, 0x4000, RZ, 0xc, !PT ;  /* 0x000040000eff7812 */ /* 0x040fe200078c0cff */
[----:B------:R-:W-:Y:S01]  /*0ef0*/  FMUL R17, R17, UR4 ;  /* 0x0000000411117c20 */ /* 0x000fe20008400000 */
[----:B------:R-:W-:-:S02]  /*0f00*/  LOP3.LUT P2, RZ, R14, 0x200, RZ, 0xc, !PT ;  /* 0x000002000eff7812 */ /* 0x000fc40007840cff */
[----:B------:R-:W-:Y:S02]  /*0f10*/  PRMT R18, R14, 0x9910, RZ ;  /* 0x000099100e127816 */ /* 0x000fe400000000ff */
[----:B------:R-:W-:Y:S02]  /*0f20*/  FSEL R19, R19, RZ, P3 ;  /* 0x000000ff13137208 */ /* 0x000fe40001800000 */
[----:B------:R-:W-:Y:S01]  /*0f30*/  FSEL R20, R25, RZ, P5 ;  /* 0x000000ff19147208 */ /* 0x000fe20002800000 */
[----:B------:R-:W-:Y:S01]  /*0f40*/  FMUL R25, R22, UR29 ;  /* 0x0000001d16197c20 */ /* 0x000fe20008400000 */
[----:B------:R-:W-:Y:S02]  /*0f50*/  FSEL R15, R15, RZ, P6 ;  /* 0x000000ff0f0f7208 */ /* 0x000fe40003000000 */
[----:B------:R-:W-:Y:S02]  /*0f60*/  FSEL R16, R16, RZ, P2 ;  /* 0x000000ff10107208 */ /* 0x000fe40001000000 */
[----:B------:R-:W-:Y:S01]  /*0f70*/  F2FP.BF16.F32.PACK_AB R26, RZ, R23 ;  /* 0x00000017ff1a723e */ /* 0x000fe200000010ff */
[----:B------:R-:W-:Y:S01]  /*0f80*/  IMAD.MOV.U32 R23, RZ, RZ, R18 ;  /* 0x000000ffff177224 */ /* 0x000fe200078e0012 */
[C---:B------:R-:W-:Y:S01]  /*0f90*/  LOP3.LUT P3, RZ, R14.reuse, 0x80, RZ, 0xc, !PT ;  /* 0x000000800eff7812 */ /* 0x040fe20007860cff */
[----:B------:R-:W-:Y:S01]  /*0fa0*/  FMUL R15, R15, UR29 ;  /* 0x0000001d0f0f7c20 */ /* 0x000fe20008400000 */
[----:B------:R-:W-:Y:S01]  /*0fb0*/  LOP3.LUT P4, RZ, R14, 0x100, RZ, 0xc, !PT ;  /* 0x000001000eff7812 */ /* 0x000fe20007880cff */
[----:B------:R-:W-:Y:S01]  /*0fc0*/  FMUL R16, R16, UR29 ;  /* 0x0000001d10107c20 */ /* 0x000fe20008400000 */
[----:B------:R-:W-:-:S02]  /*0fd0*/  LOP3.LUT P5, RZ, R14, 0x800, RZ, 0xc, !PT ;  /* 0x000008000eff7812 */ /* 0x000fc400078a0cff */
[C---:B------:R-:W-:Y:S02]  /*0fe0*/  LOP3.LUT P6, RZ, R14.reuse, 0x1000, RZ, 0xc, !PT ;  /* 0x000010000eff7812 */ /* 0x040fe400078c0cff */
[----:B------:R-:W-:Y:S02]  /*0ff0*/  LOP3.LUT P2, RZ, R14, 0x400, RZ, 0xc, !PT ;  /* 0x000004000eff7812 */ /* 0x000fe40007840cff */
[----:B------:R-:W-:Y:S01]  /*1000*/  F2FP.BF16.F32.PACK_AB R27, RZ, R24 ;  /* 0x00000018ff1b723e */ /* 0x000fe200000010ff */
[----:B------:R-:W-:Y:S01]  /*1010*/  FMUL R24, R21, UR29 ;  /* 0x0000001d15187c20 */ /* 0x000fe20008400000 */
[----:B------:R-:W-:Y:S02]  /*1020*/  LOP3.LUT R14, R8, 0xff, RZ, 0xc0, !PT ;  /* 0x000000ff080e7812 */ /* 0x000fe400078ec0ff */
[----:B------:R-:W-:Y:S02]  /*1030*/  FSEL R18, R17, RZ, P2 ;  /* 0x000000ff11127208 */ /* 0x000fe40001000000 */
[----:B------:R-:W-:-:S02]  /*1040*/  ISETP.GE.AND P2, PT, R23, RZ, PT ;  /* 0x000000ff1700720c */ /* 0x000fc40003f46270 */
[----:B------:R-:W-:Y:S01]  /*1050*/  F2FP.F16.E4M3.UNPACK_B R21, R14 ;  /* 0x0000000eff15723e */ /* 0x000fe200020006ff */
[----:B------:R-:W-:Y:S01]  /*1060*/  FMUL R18, R18, UR29 ;  /* 0x0000001d12127c20 */ /* 0x000fe20008400000 */
[----:B------:R-:W-:Y:S02]  /*1070*/  PRMT R23, R26, 0x7610, R23 ;  /* 0x000076101a177816 */ /* 0x000fe40000000017 */
[----:B------:R-:W-:Y:S02]  /*1080*/  F2FP.BF16.F32.PACK_AB R14, R25, R24 ;  /* 0x00000018190e723e */ /* 0x000fe400000010ff */
[----:B------:R-:W-:Y:S02]  /*1090*/  LOP3.LUT R22, R8, 0xffff, RZ, 0xc0, !PT ;  /* 0x0000ffff08167812 */ /* 0x000fe400078ec0ff */
[----:B------:R-:W-:Y:S02]  /*10a0*/  LOP3.LUT R8, R10, 0xff, RZ, 0xc0, !PT ;  /* 0x000000ff0a087812 */ /* 0x000fe400078ec0ff */
[----:B------:R-:W-:-:S02]  /*10b0*/  PRMT R17, R27, 0x7610, R17 ;  /* 0x000076101b117816 */ /* 0x000fc40000000011 */
[----:B------:R-:W-:Y:S02]  /*10c0*/  PRMT R25, R14, 0x7632, R25 ;  /* 0x000076320e197816 */ /* 0x000fe40000000019 */
[----:B------:R-:W-:Y:S02]  /*10d0*/  LOP3.LUT R28, R23, 0xffff, RZ, 0xc0, !PT ;  /* 0x0000ffff171c7812 */ /* 0x000fe400078ec0ff */
[----:B------:R-:W-:Y:S02]  /*10e0*/  SHF.R.U32.HI R24, RZ, 0x18, R9 ;  /* 0x00000018ff187819 */ /* 0x000fe40000011609 */
[--C-:B------:R-:W-:Y:S02]  /*10f0*/  SHF.R.U64 R10, R10, 0x18, R11.reuse ;  /* 0x000000180a0a7819 */ /* 0x100fe4000000120b */
[----:B------:R-:W-:Y:S02]  /*1100*/  LOP3.LUT R23, R11, 0xff, RZ, 0xc0, !PT ;  /* 0x000000ff0b177812 */ /* 0x000fe400078ec0ff */
[----:B------:R-:W-:-:S02]  /*1110*/  SHF.R.U32.HI R9, RZ, 0x18, R11 ;  /* 0x00000018ff097819 */ /* 0x000fc4000001160b */
[----:B------:R-:W-:Y:S02]  /*1120*/  F2FP.F16.E4M3.UNPACK_B R26, R8 ;  /* 0x00000008ff1a723e */ /* 0x000fe400020006ff */
[----:B------:R-:W-:Y:S02]  /*1130*/  LOP3.LUT R11, R17, 0xffff, RZ, 0xc0, !PT ;  /* 0x0000ffff110b7812 */ /* 0x000fe400078ec0ff */
[----:B------:R-:W-:Y:S02]  /*1140*/  PRMT R17, R25, 0x5410, R28 ;  /* 0x0000541019117816 */ /* 0x000fe4000000001c */
[----:B------:R-:W-:Y:S01]  /*1150*/  F2FP.F16.E4M3.UNPACK_B R25, R24 ;  /* 0x00000018ff19723e */ /* 0x000fe200020006ff */
[----:B------:R-:W-:Y:S01]  /*1160*/  HADD2.F32 R24, -RZ, R21.H0_H0 ;  /* 0x20000015ff187230 */ /* 0x000fe20000004100 */
[----:B------:R-:W-:Y:S01]  /*1170*/  SHF.R.U32.HI R22, RZ, 0x8, R22 ;  /* 0x00000008ff167819 */ /* 0x000fe20000011616 */
[----:B------:R-:W-:Y:S02]  /*1180*/  HADD2.F32 R21, -RZ, R26.H0_H0 ;  /* 0x2000001aff157230 */ /* 0x000fe40000004100 */
[----:B------:R-:W-:Y:S01]  /*1190*/  FMUL R26, R20, UR29 ;  /* 0x0000001d141a7c20 */ /* 0x000fe20008400000 */
[----:B------:R-:W-:Y:S01]  /*11a0*/  F2FP.F16.E4M3.UNPACK_B R27, R23 ;  /* 0x00000017ff1b723e */ /* 0x000fe200020006ff */
[----:B------:R-:W-:Y:S01]  /*11b0*/  HADD2.F32 R23, -RZ, R25.H0_H0 ;  /* 0x20000019ff177230 */ /* 0x000fe20000004100 */
[----:B------:R-:W-:Y:S01]  /*11c0*/  F2FP.F16.E4M3.UNPACK_B R20, R22 ;  /* 0x00000016ff14723e */ /* 0x000fe200020006ff */
[----:B------:R-:W-:Y:S01]  /*11d0*/  FMUL R24, R24, UR4 ;  /* 0x0000000418187c20 */ /* 0x000fe20008400000 */
[----:B------:R-:W-:Y:S01]  /*11e0*/  LOP3.LUT R25, R10, 0xff, RZ, 0xc0, !PT ;  /* 0x000000ff0a197812 */ /* 0x000fe200078ec0ff */
[----:B------:R-:W-:Y:S01]  /*11f0*/  FMUL R10, R19, UR29 ;  /* 0x0000001d130a7c20 */ /* 0x000fe20008400000 */
[----:B------:R-:W-:Y:S01]  /*1200*/  SHF.L.U64.HI R28, R28, 0x10, RZ ;  /* 0x000000101c1c7819 */ /* 0x000fe200000102ff */
[----:B------:R-:W-:Y:S01]  /*1210*/  HADD2.F32 R20, -RZ, R20.H0_H0 ;  /* 0x20000014ff147230 */ /* 0x000fe20000004100 */
[----:B------:R-:W-:Y:S01]  /*1220*/  F2FP.F16.E4M3.UNPACK_B R25, R25 ;  /* 0x00000019ff19723e */ /* 0x000fe200020006ff */
[----:B------:R-:W-:Y:S01]  /*1230*/  FMUL R23, R23, UR4 ;  /* 0x0000000417177c20 */ /* 0x000fe20008400000 */
[----:B------:R-:W-:-:S02]  /*1240*/  F2FP.F16.E4M3.UNPACK_B R9, R9 ;  /* 0x00000009ff09723e */ /* 0x000fc400020006ff */
[----:B------:R-:W-:Y:S01]  /*1250*/  LOP3.LUT R8, R11, 0xffff0000, R28, 0xf8, !PT ;  /* 0xffff00000b087812 */ /* 0x000fe200078ef81c */
[----:B------:R-:W-:Y:S01]  /*1260*/  FMUL R20, R20, UR4 ;  /* 0x0000000414147c20 */ /* 0x000fe20008400000 */
[----:B------:R-:W-:Y:S01]  /*1270*/  HADD2.F32 R11, -RZ, R27.H0_H0 ;  /* 0x2000001bff0b7230 */ /* 0x000fe20000004100 */
[----:B------:R-:W-:Y:S01]  /*1280*/  F2FP.BF16.F32.PACK_AB R22, RZ, R15 ;  /* 0x0000000fff16723e */ /* 0x000fe200000010ff */
[----:B------:R-:W-:Y:S01]  /*1290*/  HADD2.F32 R25, -RZ, R25.H0_H0 ;  /* 0x20000019ff197230 */ /* 0x000fe20000004100 */
[----:B------:R-:W-:Y:S01]  /*12a0*/  FSEL R24, R24, RZ, !P1 ;  /* 0x000000ff18187208 */ /* 0x000fe20004800000 */
[----:B------:R-:W-:Y:S01]  /*12b0*/  HADD2.F32 R19, -RZ, R9.H0_H0 ;  /* 0x20000009ff137230 */ /* 0x000fe20000004100 */
[----:B------:R-:W-:Y:S01]  /*12c0*/  F2FP.BF16.F32.PACK_AB R9, RZ, R26 ;  /* 0x0000001aff09723e */ /* 0x000fe200000010ff */
[----:B------:R-:W-:Y:S01]  /*12d0*/  FMUL R26, R11, UR4 ;  /* 0x000000040b1a7c20 */ /* 0x000fe20008400000 */
[----:B------:R-:W-:Y:S01]  /*12e0*/  FSEL R15, R20, RZ, P0 ;  /* 0x000000ff140f7208 */ /* 0x000fe20000000000 */
[----:B------:R-:W-:Y:S01]  /*12f0*/  FMUL R25, R25, UR4 ;  /* 0x0000000419197c20 */ /* 0x000fe20008400000 */
[----:B------:R-:W-:Y:S01]  /*1300*/  F2FP.BF16.F32.PACK_AB R16, RZ, R16 ;  /* 0x00000010ff10723e */ /* 0x000fe200000010ff */
[----:B------:R-:W-:Y:S01]  /*1310*/  FMUL R24, R24, UR29 ;  /* 0x0000001d18187c20 */ /* 0x000fe20008400000 */
[----:B------:R-:W-:Y:S01]  /*1320*/  FSEL R26, R26, RZ, P6 ;  /* 0x000000ff1a1a7208 */ /* 0x000fe20003000000 */
[----:B------:R-:W-:Y:S01]  /*1330*/  FMUL R15, R15, UR29 ;  /* 0x0000001d0f0f7c20 */ /* 0x000fe20008400000 */
[----:B------:R-:W-:Y:S01]  /*1340*/  FSEL R25, R25, RZ, P5 ;  /* 0x000000ff19197208 */ /* 0x000fe20002800000 */
[----:B------:R-:W-:Y:S01]  /*1350*/  FMUL R19, R19, UR4 ;  /* 0x0000000413137c20 */ /* 0x000fe20008400000 */
[----:B------:R-:W-:Y:S01]  /*1360*/  PRMT R20, R16, 0x7610, R20 ;  /* 0x0000761010147816 */ /* 0x000fe20000000014 */
[----:B------:R-:W-:Y:S01]  /*1370*/  FMUL R16, R21, UR4 ;  /* 0x0000000415107c20 */ /* 0x000fe20008400000 */
[----:B------:R-:W-:Y:S01]  /*1380*/  F2FP.BF16.F32.PACK_AB R21, R15, R24 ;  /* 0x000000180f15723e */ /* 0x000fe200000010ff */
[----:B------:R-:W-:Y:S01]  /*1390*/  FMUL R15, R25, UR29 ;  /* 0x0000001d190f7c20 */ /* 0x000fe20008400000 */
[----:B------:R-:W-:Y:S01]  /*13a0*/  FMUL R26, R26, UR29 ;  /* 0x0000001d1a1a7c20 */ /* 0x000fe20008400000 */
[----:B------:R-:W-:-:S02]  /*13b0*/  FSEL R11, R23, RZ, P3 ;  /* 0x000000ff170b7208 */ /* 0x000fc40001800000 */
[----:B------:R-:W-:Y:S02]  /*13c0*/  FSEL R16, R16, RZ, P4 ;  /* 0x000000ff10107208 */ /* 0x000fe40002000000 */
[----:B------:R-:W-:Y:S01]  /*13d0*/  F2FP.BF16.F32.PACK_AB R15, R26, R15 ;  /* 0x0000000f1a0f723e */ /* 0x000fe200000010ff */
[----:B------:R-:W-:Y:S01]  /*13e0*/  FMUL R11, R11, UR29 ;  /* 0x0000001d0b0b7c20 */ /* 0x000fe20008400000 */
[----:B------:R-:W-:Y:S01]  /*13f0*/  FSEL R19, R19, RZ, P2 ;  /* 0x000000ff13137208 */ /* 0x000fe20001000000 */
[----:B------:R-:W-:Y:S01]  /*1400*/  FMUL R16, R16, UR29 ;  /* 0x0000001d10107c20 */ /* 0x000fe20008400000 */
[----:B------:R-:W-:Y:S02]  /*1410*/  PRMT R25, R15, 0x7632, R25 ;  /* 0x000076320f197816 */ /* 0x000fe40000000019 */
[----:B------:R-:W-:Y:S01]  /*1420*/  LOP3.LUT R26, R9, 0xffff, RZ, 0xc0, !PT ;  /* 0x0000ffff091a7812 */ /* 0x000fe200078ec0ff */
[----:B------:R-:W-:Y:S01]  /*1430*/  FMUL R19, R19, UR29 ;  /* 0x0000001d13137c20 */ /* 0x000fe20008400000 */
[----:B------:R-:W-:-:S02]  /*1440*/  F2FP.BF16.F32.PACK_AB R18, RZ, R18 ;  /* 0x00000012ff12723e */ /* 0x000fc400000010ff */
[----:B------:R-:W-:Y:S02]  /*1450*/  PRMT R24, R21, 0x7632, R24 ;  /* 0x0000763215187816 */ /* 0x000fe40000000018 */
[----:B------:R-:W-:Y:S02]  /*1460*/  LOP3.LUT R20, R20, 0xffff, RZ, 0xc0, !PT ;  /* 0x0000ffff14147812 */ /* 0x000fe400078ec0ff */
[----:B------:R-:W-:Y:S02]  /*1470*/  PRMT R9, R25, 0x5410, R26 ;  /* 0x0000541019097816 */ /* 0x000fe4000000001a */
[----:B------:R-:W-:Y:S02]  /*1480*/  F2FP.BF16.F32.PACK_AB R10, RZ, R10 ;  /* 0x0000000aff0a723e */ /* 0x000fe400000010ff */
[----:B------:R-:W-:Y:S02]  /*1490*/  LOP3.LUT R22, R22, 0xffff, RZ, 0xc0, !PT ;  /* 0x0000ffff16167812 */ /* 0x000fe400078ec0ff */
[----:B------:R-:W-:-:S02]  /*14a0*/  LOP3.LUT R18, R18, 0xffff, RZ, 0xc0, !PT ;  /* 0x0000ffff12127812 */ /* 0x000fc400078ec0ff */
[----:B------:R-:W-:Y:S02]  /*14b0*/  LOP3.LUT R24, R24, 0xffff, RZ, 0xc0, !PT ;  /* 0x0000ffff18187812 */ /* 0x000fe400078ec0ff */
[----:B------:R-:W-:Y:S02]  /*14c0*/  SHF.L.U64.HI R25, R26, 0x10, RZ ;  /* 0x000000101a197819 */ /* 0x000fe400000102ff */
[----:B------:R-:W-:Y:S02]  /*14d0*/  SHF.L.U64.HI R27, R20, 0x10, RZ ;  /* 0x00000010141b7819 */ /* 0x000fe400000102ff */
[----:B------:R-:W-:Y:S02]  /*14e0*/  F2FP.BF16.F32.PACK_AB R11, R16, R11 ;  /* 0x0000000b100b723e */ /* 0x000fe400000010ff */
[----:B------:R-:W-:Y:S01]  /*14f0*/  LOP3.LUT R10, R10, 0xffff, RZ, 0xc0, !PT ;  /* 0x0000ffff0a0a7812 */ /* 0x000fe200078ec0ff */
[----:B------:R-:W0:Y:S01]  /*1500*/  LDC R16, c[0x0][0xc] ;  /* 0x00000300ff107b82 */ /* 0x000e220000000800 */
[----:B------:R-:W-:-:S02]  /*1510*/  SHF.L.U64.HI R29, R24, 0x10, RZ ;  /* 0x00000010181d7819 */ /* 0x000fc400000102ff */
[----:B------:R-:W-:Y:S02]  /*1520*/  LOP3.LUT R22, R22, 0xffff0000, R25, 0xf8, !PT ;  /* 0xffff000016167812 */ /* 0x000fe400078ef819 */
[----:B------:R-:W-:Y:S02]  /*1530*/  LOP3.LUT R18, R18, 0xffff0000, R27, 0xf8, !PT ;  /* 0xffff000012127812 */ /* 0x000fe400078ef81b */
[----:B------:R-:W-:Y:S02]  /*1540*/  PRMT R23, R11, 0x7632, R23 ;  /* 0x000076320b177816 */ /* 0x000fe40000000017 */
[----:B------:R-:W-:Y:S02]  /*1550*/  F2FP.BF16.F32.PACK_AB R27, RZ, R19 ;  /* 0x00000013ff1b723e */ /* 0x000fe400000010ff */
[----:B------:R-:W-:Y:S02]  /*1560*/  PRMT R25, R15, 0x7610, R25 ;  /* 0x000076100f197816 */ /* 0x000fe40000000019 */
[----:B------:R-:W-:-:S02]  /*1570*/  LOP3.LUT R10, R10, 0xffff0000, R29, 0xf8, !PT ;  /* 0xffff00000a0a7812 */ /* 0x000fc400078ef81d */
[----:B------:R-:W-:Y:S02]  /*1580*/  PRMT R19, R14, 0x7610, R19 ;  /* 0x000076100e137816 */ /* 0x000fe40000000013 */
[----:B------:R-:W-:Y:S02]  /*1590*/  PRMT R23, R23, 0x5410, R20 ;  /* 0x0000541017177816 */ /* 0x000fe40000000014 */
[----:B------:R-:W-:Y:S02]  /*15a0*/  PRMT R22, R22, 0x5410, R27 ;  /* 0x0000541016167816 */ /* 0x000fe4000000001b */
[----:B------:R-:W-:Y:S02]  /*15b0*/  PRMT R18, R18, 0x5410, R25 ;  /* 0x0000541012127816 */ /* 0x000fe40000000019 */
[----:B------:R-:W-:Y:S02]  /*15c0*/  LEA R14, P0, R0, UR34, 0x5 ;  /* 0x00000022000e7c11 */ /* 0x000fe4000f8028ff */
[----:B------:R-:W-:-:S02]  /*15d0*/  PRMT R21, R21, 0x5410, R24 ;  /* 0x0000541015157816 */ /* 0x000fc40000000018 */
[----:B------:R-:W-:Y:S01]  /*15e0*/  PRMT R24, R10, 0x5410, R19 ;  /* 0x000054100a187816 */ /* 0x000fe20000000013 */
[----:B------:R-:W-:Y:S01]  /*15f0*/  IMAD.MOV.U32 R10, RZ, RZ, R9 ;  /* 0x000000ffff0a7224 */ /* 0x000fe200078e0009 */
[----:B------:R-:W-:Y:S01]  /*1600*/  PRMT R20, R8, 0x5410, R11 ;  /* 0x0000541008147816 */ /* 0x000fe2000000000b */
[----:B------:R-:W-:Y:S01]  /*1610*/  IMAD.MOV.U32 R11, RZ, RZ, R22 ;  /* 0x000000ffff0b7224 */ /* 0x000fe200078e0016 */
[----:B------:R-:W-:Y:S01]  /*1620*/  LEA.HI.X R15, R0, UR35, R3, 0x5, P0 ;  /* 0x00000023000f7c11 */ /* 0x000fe200080f2c03 */
[----:B------:R-:W-:Y:S02]  /*1630*/  IMAD.MOV.U32 R8, RZ, RZ, R23 ;  /* 0x000000ffff087224 */ /* 0x000fe400078e0017 */
[----:B------:R-:W-:-:S05]  /*1640*/  IMAD.MOV.U32 R9, RZ, RZ, R18 ;  /* 0x000000ffff097224 */ /* 0x000fca00078e0012 */
[----:B------:R1:W-:Y:S02]  /*1650*/  STG.E.128 desc[UR26][R14.64+0x10], R8 ;  /* 0x000010080e007986 */ /* 0x0003e4000c101d1a */
[----:B-1----:R-:W-:Y:S02]  /*1660*/  IMAD.MOV.U32 R10, RZ, RZ, R17 ;  /* 0x000000ffff0a7224 */ /* 0x002fe400078e0011 */
[----:B------:R-:W-:Y:S02]  /*1670*/  IMAD.MOV.U32 R11, RZ, RZ, R20 ;  /* 0x000000ffff0b7224 */ /* 0x000fe400078e0014 */
[----:B------:R-:W-:Y:S02]  /*1680*/  IMAD.MOV.U32 R8, RZ, RZ, R21 ;  /* 0x000000ffff087224 */ /* 0x000fe400078e0015 */
[----:B------:R-:W-:-:S05]  /*1690*/  IMAD.MOV.U32 R9, RZ, RZ, R24 ;  /* 0x000000ffff097224 */ /* 0x000fca00078e0018 */
[----:B------:R1:W-:Y:S02]  /*16a0*/  STG.E.128 desc[UR26][R14.64], R8 ;  /* 0x000000080e007986 */ /* 0x0003e4000c101d1a */
[----:B-1----:R-:W-:Y:S02]  /*16b0*/  IMAD.MOV.U32 R8, RZ, RZ, R0 ;  /* 0x000000ffff087224 */ /* 0x002fe400078e0000 */
[----:B------:R-:W-:Y:S02]  /*16c0*/  IMAD.MOV.U32 R9, RZ, RZ, R3 ;  /* 0x000000ffff097224 */ /* 0x000fe400078e0003 */
[----:B0-----:R-:W-:-:S04]  /*16d0*/  IMAD.WIDE.U32 R16, R16, 0x80, R8 ;  /* 0x0000008010107825 */ /* 0x001fc800078e0008 */
[----:B------:R-:W-:Y:S01]  /*16e0*/  IMAD.MOV.U32 R0, RZ, RZ, R16 ;  /* 0x000000ffff007224 */ /* 0x000fe200078e0010 */
[----:B------:R-:W-:Y:S01]  /*16f0*/  ISETP.GE.U32.AND P0, PT, R16, UR36, PT ;  /* 0x0000002410007c0c */ /* 0x000fe2000bf06070 */
[----:B------:R-:W-:-:S03]  /*1700*/  IMAD.MOV.U32 R3, RZ, RZ, R17 ;  /* 0x000000ffff037224 */ /* 0x000fc600078e0011 */
[----:B------:R-:W-:-:S13]  /*1710*/  ISETP.GE.U32.AND.EX P0, PT, R17, UR37, PT, P0 ;  /* 0x0000002511007c0c */ /* 0x000fda000bf06100 */
[----:B------:R-:W-:Y:S05]  /*1720*/  @!P0 BRA `(.L_x_7) ;  /* 0xffffffec00088947 */ /* 0x000fea000383ffff */
[----:B------:R-:W-:Y:S05]  /*1730*/  BSYNC B0 ;  /* 0x0000000000007941 */ /* 0x000fea0003800000 */
.L_x_4:
[----:B------:R-:W-:Y:S05]  /*1740*/  EXIT ;  /* 0x000000000000794d */ /* 0x000fea0003800000 */
.L_x_8:
        /* <DEDUP_REMOVED lines=11> */
.L_x_36:


//--------------------- .text._ZN18transformer_engine43_GLOBAL__N__1208cb38_10_dropout_cu_88531ceb22dropout_kernel_fwd_fp8I13__nv_fp8_e4m36__halfEEvPKT_PKfPT0_PhPKmmjf --------------------------
	.section	.text._ZN18transformer_engine43_GLOBAL__N__1208cb38_10_dropout_cu_88531ceb22dropout_kernel_fwd_fp8I13__nv_fp8_e4m36__halfEEvPKT_PKfPT0_PhPKmmjf,"ax",@progbits
	.align	128
.text._ZN18transformer_engine43_GLOBAL__N__1208cb38_10_dropout_cu_88531ceb22dropout_kernel_fwd_fp8I13__nv_fp8_e4m36__halfEEvPKT_PKfPT0_PhPKmmjf:
        .type           _ZN18transformer_engine43_GLOBAL__N__1208cb38_10_dropout_cu_88531ceb22dropout_kernel_fwd_fp8I13__nv_fp8_e4m36__halfEEvPKT_PKfPT0_PhPKmmjf,@function
        .size           _ZN18transformer_engine43_GLOBAL__N__1208cb38_10_dropout_cu_88531ceb22dropout_kernel_fwd_fp8I13__nv_fp8_e4m36__halfEEvPKT_PKfPT0_PhPKmmjf,(.L_x_37 - _ZN18transformer_engine43_GLOBAL__N__1208cb38_10_dropout_cu_88531ceb22dropout_kernel_fwd_fp8I13__nv_fp8_e4m36__halfEEvPKT_PKfPT0_PhPKmmjf)
        .other          _ZN18transformer_engine43_GLOBAL__N__1208cb38_10_dropout_cu_88531ceb22dropout_kernel_fwd_fp8I13__nv_fp8_e4m36__halfEEvPKT_PKfPT0_PhPKmmjf,@"STO_CUDA_ENTRY STV_DEFAULT"
_ZN18transformer_engine43_GLOBAL__N__1208cb38_10_dropout_cu_88531ceb22dropout_kernel_fwd_fp8I13__nv_fp8_e4m36__halfEEvPKT_PKfPT0_PhPKmmjf:
        /* <DEDUP_REMOVED lines=53> */
.L_x_12:
        /* <DEDUP_REMOVED lines=95> */
.L_x_11:
[----:B------:R-:W-:Y:S02]  /*0940*/  IMAD.MOV.U32 R16, RZ, RZ, R18 ;  /* 0x000000ffff107224 */ /* 0x000fe400078e0012 */
[----:B------:R-:W-:Y:S02]  /*0950*/  IMAD.MOV.U32 R17, RZ, RZ, R22 ;  /* 0x000000ffff117224 */ /* 0x000fe400078e0016 */
[----:B------:R-:W-:Y:S02]  /*0960*/  IMAD.MOV.U32 R19, RZ, RZ, R20 ;  /* 0x000000ffff137224 */ /* 0x000fe400078e0014 */
[----:B------:R-:W-:-:S07]  /*0970*/  IMAD.MOV.U32 R18, RZ, RZ, R10 ;  /* 0x000000ffff127224 */ /* 0x000fce00078e000a */
.L_x_10:
        /* <DEDUP_REMOVED lines=95> */
[----:B------:R-:W-:Y:S01]  /*0f70*/  F2FP.F16.F32.PACK_AB R26, RZ, R23 ;  /* 0x00000017ff1a723e */ /* 0x000fe200000000ff */
        /* <DEDUP_REMOVED lines=8> */
[----:B------:R-:W-:Y:S01]  /*1000*/  F2FP.F16.F32.PACK_AB R27, RZ, R24 ;  /* 0x00000018ff1b723e */ /* 0x000fe200000000ff */
[----:B------:R-:W-:Y:S01]  /*1010*/  FMUL R24, R21, UR29 ;  /* 0x0000001d15187c20 */ /* 0x000fe20008400000 */
[----:B------:R-:W-:Y:S02]  /*1020*/  LOP3.LUT R14, R8, 0xff, RZ, 0xc0, !PT ;  /* 0x000000ff080e7812 */ /* 0x000fe400078ec0ff */
[----:B------:R-:W-:Y:S02]  /*1030*/  FSEL R18, R17, RZ, P2 ;  /* 0x000000ff11127208 */ /* 0x000fe40001000000 */
[----:B------:R-:W-:-:S02]  /*1040*/  ISETP.GE.AND P2, PT, R23, RZ, PT ;  /* 0x000000ff1700720c */ /* 0x000fc40003f46270 */
[----:B------:R-:W-:Y:S01]  /*1050*/  F2FP.F16.E4M3.UNPACK_B R21, R14 ;  /* 0x0000000eff15723e */ /* 0x000fe200020006ff */
[----:B------:R-:W-:Y:S01]  /*1060*/  FMUL R18, R18, UR29 ;  /* 0x0000001d12127c20 */ /* 0x000fe20008400000 */
[----:B------:R-:W-:Y:S02]  /*1070*/  PRMT R23, R26, 0x7610, R23 ;  /* 0x000076101a177816 */ /* 0x000fe40000000017 */
[----:B------:R-:W-:Y:S02]  /*1080*/  F2FP.F16.F32.PACK_AB R14, R25, R24 ;  /* 0x00000018190e723e */ /* 0x000fe400000000ff */
        /* <DEDUP_REMOVED lines=31> */
[----:B------:R-:W-:Y:S01]  /*1280*/  F2FP.F16.F32.PACK_AB R22, RZ, R15 ;  /* 0x0000000fff16723e */ /* 0x000fe200000000ff */
[----:B------:R-:W-:Y:S01]  /*1290*/  HADD2.F32 R25, -RZ, R25.H0_H0 ;  /* 0x20000019ff197230 */ /* 0x000fe20000004100 */
[----:B------:R-:W-:Y:S01]  /*12a0*/  FSEL R24, R24, RZ, !P1 ;  /* 0x000000ff18187208 */ /* 0x000fe20004800000 */
[----:B------:R-:W-:Y:S01]  /*12b0*/  HADD2.F32 R19, -RZ, R9.H0_H0 ;  /* 0x20000009ff137230 */ /* 0x000fe20000004100 */
[----:B------:R-:W-:Y:S01]  /*12c0*/  F2FP.F16.F32.PACK_AB R9, RZ, R26 ;  /* 0x0000001aff09723e */ /* 0x000fe200000000ff */
[----:B------:R-:W-:Y:S01]  /*12d0*/  FMUL R26, R11, UR4 ;  /* 0x000000040b1a7c20 */ /* 0x000fe20008400000 */
[----:B------:R-:W-:Y:S01]  /*12e0*/  FSEL R15, R20, RZ, P0 ;  /* 0x000000ff140f7208 */ /* 0x000fe20000000000 */
[----:B------:R-:W-:Y:S01]  /*12f0*/  FMUL R25, R25, UR4 ;  /* 0x0000000419197c20 */ /* 0x000fe20008400000 */
[----:B------:R-:W-:Y:S01]  /*1300*/  F2FP.F16.F32.PACK_AB R16, RZ, R16 ;  /* 0x00000010ff10723e */ /* 0x000fe200000000ff */
[----:B------:R-:W-:Y:S01]  /*1310*/  FMUL R24, R24, UR29 ;  /* 0x0000001d18187c20 */ /* 0x000fe20008400000 */
[----:B------:R-:W-:Y:S01]  /*1320*/  FSEL R26, R26, RZ, P6 ;  /* 0x000000ff1a1a7208 */ /* 0x000fe20003000000 */
[----:B------:R-:W-:Y:S01]  /*1330*/  FMUL R15, R15, UR29 ;  /* 0x0000001d0f0f7c20 */ /* 0x000fe20008400000 */
[----:B------:R-:W-:Y:S01]  /*1340*/  FSEL R25, R25, RZ, P5 ;  /* 0x000000ff19197208 */ /* 0x000fe20002800000 */
[----:B------:R-:W-:Y:S01]  /*1350*/  FMUL R19, R19, UR4 ;  /* 0x0000000413137c20 */ /* 0x000fe20008400000 */
[----:B------:R-:W-:Y:S01]  /*1360*/  PRMT R20, R16, 0x7610, R20 ;  /* 0x0000761010147816 */ /* 0x000fe20000000014 */
[----:B------:R-:W-:Y:S01]  /*1370*/  FMUL R16, R21, UR4 ;  /* 0x0000000415107c20 */ /* 0x000fe20008400000 */
[----:B------:R-:W-:Y:S01]  /*1380*/  F2FP.F16.F32.PACK_AB R21, R15, R24 ;  /* 0x000000180f15723e */ /* 0x000fe200000000ff */
[----:B------:R-:W-:Y:S01]  /*1390*/  FMUL R15, R25, UR29 ;  /* 0x0000001d190f7c20 */ /* 0x000fe20008400000 */
[----:B------:R-:W-:Y:S01]  /*13a0*/  FMUL R26, R26, UR29 ;  /* 0x0000001d1a1a7c20 */ /* 0x000fe20008400000 */
[----:B------:R-:W-:-:S02]  /*13b0*/  FSEL R11, R23, RZ, P3 ;  /* 0x000000ff170b7208 */ /* 0x000fc40001800000 */
[----:B------:R-:W-:Y:S02]  /*13c0*/  FSEL R16, R16, RZ, P4 ;  /* 0x000000ff10107208 */ /* 0x000fe40002000000 */
[----:B------:R-:W-:Y:S01]  /*13d0*/  F2FP.F16.F32.PACK_AB R15, R26, R15 ;  /* 0x0000000f1a0f723e */ /* 0x000fe200000000ff */
[----:B------:R-:W-:Y:S01]  /*13e0*/  FMUL R11, R11, UR29 ;  /* 0x0000001d0b0b7c20 */ /* 0x000fe20008400000 */
[----:B------:R-:W-:Y:S01]  /*13f0*/  FSEL R19, R19, RZ, P2 ;  /* 0x000000ff13137208 */ /* 0x000fe20001000000 */
[----:B------:R-:W-:Y:S01]  /*1400*/  FMUL R16, R16, UR29 ;  /* 0x0000001d10107c20 */ /* 0x000fe20008400000 */
[----:B------:R-:W-:Y:S02]  /*1410*/  PRMT R25, R15, 0x7632, R25 ;  /* 0x000076320f197816 */ /* 0x000fe40000000019 */
[----:B------:R-:W-:Y:S01]  /*1420*/  LOP3.LUT R26, R9, 0xffff, RZ, 0xc0, !PT ;  /* 0x0000ffff091a7812 */ /* 0x000fe200078ec0ff */
[----:B------:R-:W-:Y:S01]  /*1430*/  FMUL R19, R19, UR29 ;  /* 0x0000001d13137c20 */ /* 0x000fe20008400000 */
[----:B------:R-:W-:-:S02]  /*1440*/  F2FP.F16.F32.PACK_AB R18, RZ, R18 ;  /* 0x00000012ff12723e */ /* 0x000fc400000000ff */
[----:B------:R-:W-:Y:S02]  /*1450*/  PRMT R24, R21, 0x7632, R24 ;  /* 0x0000763215187816 */ /* 0x000fe40000000018 */
[----:B------:R-:W-:Y:S02]  /*1460*/  LOP3.LUT R20, R20, 0xffff, RZ, 0xc0, !PT ;  /* 0x0000ffff14147812 */ /* 0x000fe400078ec0ff */
[----:B------:R-:W-:Y:S02]  /*1470*/  PRMT R9, R25, 0x5410, R26 ;  /* 0x0000541019097816 */ /* 0x000fe4000000001a */
[----:B------:R-:W-:Y:S02]  /*1480*/  F2FP.F16.F32.PACK_AB R10, RZ, R10 ;  /* 0x0000000aff0a723e */ /* 0x000fe400000000ff */
[----:B------:R-:W-:Y:S02]  /*1490*/  LOP3.LUT R22, R22, 0xffff, RZ, 0xc0, !PT ;  /* 0x0000ffff16167812 */ /* 0x000fe400078ec0ff */
[----:B------:R-:W-:-:S02]  /*14a0*/  LOP3.LUT R18, R18, 0xffff, RZ, 0xc0, !PT ;  /* 0x0000ffff12127812 */ /* 0x000fc400078ec0ff */
[----:B------:R-:W-:Y:S02]  /*14b0*/  LOP3.LUT R24, R24, 0xffff, RZ, 0xc0, !PT ;  /* 0x0000ffff18187812 */ /* 0x000fe400078ec0ff */
[----:B------:R-:W-:Y:S02]  /*14c0*/  SHF.L.U64.HI R25, R26, 0x10, RZ ;  /* 0x000000101a197819 */ /* 0x000fe400000102ff */
[----:B------:R-:W-:Y:S02]  /*14d0*/  SHF.L.U64.HI R27, R20, 0x10, RZ ;  /* 0x00000010141b7819 */ /* 0x000fe400000102ff */
[----:B------:R-:W-:Y:S02]  /*14e0*/  F2FP.F16.F32.PACK_AB R11, R16, R11 ;  /* 0x0000000b100b723e */ /* 0x000fe400000000ff */
[----:B------:R-:W-:Y:S01]  /*14f0*/  LOP3.LUT R10, R10, 0xffff, RZ, 0xc0, !PT ;  /* 0x0000ffff0a0a7812 */ /* 0x000fe200078ec0ff */
[----:B------:R-:W0:Y:S01]  /*1500*/  LDC R16, c[0x0][0xc] ;  /* 0x00000300ff107b82 */ /* 0x000e220000000800 */
[----:B------:R-:W-:-:S02]  /*1510*/  SHF.L.U64.HI R29, R24, 0x10, RZ ;  /* 0x00000010181d7819 */ /* 0x000fc400000102ff */
[----:B------:R-:W-:Y:S02]  /*1520*/  LOP3.LUT R22, R22, 0xffff0000, R25, 0xf8, !PT ;  /* 0xffff000016167812 */ /* 0x000fe400078ef819 */
[----:B------:R-:W-:Y:S02]  /*1530*/  LOP3.LUT R18, R18, 0xffff0000, R27, 0xf8, !PT ;  /* 0xffff000012127812 */ /* 0x000fe400078ef81b */
[----:B------:R-:W-:Y:S02]  /*1540*/  PRMT R23, R11, 0x7632, R23 ;  /* 0x000076320b177816 */ /* 0x000fe40000000017 */
[----:B------:R-:W-:Y:S02]  /*1550*/  F2FP.F16.F32.PACK_AB R27, RZ, R19 ;  /* 0x00000013ff1b723e */ /* 0x000fe400000000ff */
        /* <DEDUP_REMOVED lines=30> */
.L_x_9:
[----:B------:R-:W-:Y:S05]  /*1740*/  EXIT ;  /* 0x000000000000794d */ /* 0x000fea0003800000 */
.L_x_13:
        /* <DEDUP_REMOVED lines=11> */
.L_x_37:


//--------------------- .text._ZN18transformer_engine43_GLOBAL__N__1208cb38_10_dropout_cu_88531ceb22dropout_kernel_fwd_fp8I13__nv_fp8_e5m213__nv_bfloat16EEvPKT_PKfPT0_PhPKmmjf --------------------------
	.section	.text._ZN18transformer_engine43_GLOBAL__N__1208cb38_10_dropout_cu_88531ceb22dropout_kernel_fwd_fp8I13__nv_fp8_e5m213__nv_bfloat16EEvPKT_PKfPT0_PhPKmmjf,"ax",@progbits
	.align	128
.text._ZN18transformer_engine43_GLOBAL__N__1208cb38_10_dropout_cu_88531ceb22dropout_kernel_fwd_fp8I13__nv_fp8_e5m213__nv_bfloat16EEvPKT_PKfPT0_PhPKmmjf:
        .type           _ZN18transformer_engine43_GLOBAL__N__1208cb38_10_dropout_cu_88531ceb22dropout_kernel_fwd_fp8I13__nv_fp8_e5m213__nv_bfloat16EEvPKT_PKfPT0_PhPKmmjf,@function
        .size           _ZN18transformer_engine43_GLOBAL__N__1208cb38_10_dropout_cu_88531ceb22dropout_kernel_fwd_fp8I13__nv_fp8_e5m213__nv_bfloat16EEvPKT_PKfPT0_PhPKmmjf,(.L_x_38 - _ZN18transformer_engine43_GLOBAL__N__1208cb38_10_dropout_cu_88531ceb22dropout_kernel_fwd_fp8I13__nv_fp8_e5m213__nv_bfloat16EEvPKT_PKfPT0_PhPKmmjf)
        .other          _ZN18transformer_engine43_GLOBAL__N__1208cb38_10_dropout_cu_88531ceb22dropout_kernel_fwd_fp8I13__nv_fp8_e5m213__nv_bfloat16EEvPKT_PKfPT0_PhPKmmjf,@"STO_CUDA_ENTRY STV_DEFAULT"
_ZN18transformer_engine43_GLOBAL__N__1208cb38_10_dropout_cu_88531ceb22dropout_kernel_fwd_fp8I13__nv_fp8_e5m213__nv_bfloat16EEvPKT_PKfPT0_PhPKmmjf:
        /* <DEDUP_REMOVED lines=53> */
.L_x_17:
        /* <DEDUP_REMOVED lines=95> */
.L_x_16:
[----:B------:R-:W-:Y:S02]  /*0940*/  IMAD.MOV.U32 R16, RZ, RZ, R18 ;  /* 0x000000ffff107224 */ /* 0x000fe400078e0012 */
[----:B------:R-:W-:Y:S02]  /*0950*/  IMAD.MOV.U32 R17, RZ, RZ, R22 ;  /* 0x000000ffff117224 */ /* 0x000fe400078e0016 */
[----:B------:R-:W-:Y:S02]  /*0960*/  IMAD.MOV.U32 R19, RZ, RZ, R20 ;  /* 0x000000ffff137224 */ /* 0x000fe400078e0014 */
[----:B------:R-:W-:-:S07]  /*0970*/  IMAD.MOV.U32 R18, RZ, RZ, R10 ;  /* 0x000000ffff127224 */ /* 0x000fce00078e000a */
.L_x_15:
        /* <DEDUP_REMOVED lines=41> */
[----:B------:R-:W-:Y:S02]  /*0c10*/  F2FP.F16.E5M2.UNPACK_B R23, R19 ;  /* 0x00000013ff17723e */ /* 0x000fe400020004ff */
[----:B------:R-:W-:Y:S02]  /*0c20*/  LOP3.LUT R20, R20, 0xff, RZ, 0xc0, !PT ;  /* 0x000000ff14147812 */ /* 0x000fe400078ec0ff */
[----:B------:R-:W-:Y:S01]  /*0c30*/  LOP3.LUT R19, R21, 0xff, RZ, 0xc0, !PT ;  /* 0x000000ff15137812 */ /* 0x000fe200078ec0ff */
[----:B------:R-:W-:Y:S01]  /*0c40*/  HADD2.F32 R23, -RZ, R23.H0_H0 ;  /* 0x20000017ff177230 */ /* 0x000fe20000004100 */
[----:B------:R-:W-:-:S02]  /*0c50*/  SHF.R.U32.HI R21, RZ, 0x10, R9 ;  /* 0x00000010ff157819 */ /* 0x000fc40000011609 */
[----:B------:R-:W-:Y:S02]  /*0c60*/  F2FP.F16.E5M2.UNPACK_B R18, R18 ;  /* 0x00000012ff12723e */ /* 0x000fe400020004ff */
[----:B------:R-:W-:Y:S01]  /*0c70*/  F2FP.F16.E5M2.UNPACK_B R20, R20 ;  /* 0x00000014ff14723e */ /* 0x000fe200020004ff */
[----:B------:R-:W-:Y:S01]  /*0c80*/  FMUL R23, R23, UR4 ;  /* 0x0000000417177c20 */ /* 0x000fe20008400000 */
[--C-:B0-----:R-:W-:Y:S02]  /*0c90*/  SHF.R.U32.HI R17, RZ, 0x8, R11.reuse ;  /* 0x00000008ff117819 */ /* 0x101fe4000001160b */
[----:B------:R-:W-:Y:S01]  /*0ca0*/  LOP3.LUT R15, R21, 0xff, RZ, 0xc0, !PT ;  /* 0x000000ff150f7812 */ /* 0x000fe200078ec0ff */
[----:B------:R-:W-:Y:S01]  /*0cb0*/  HADD2.F32 R21, -RZ, R20.H0_H0 ;  /* 0x20000014ff157230 */ /* 0x000fe20000004100 */
[----:B------:R-:W-:Y:S01]  /*0cc0*/  F2FP.F16.E5M2.UNPACK_B R22, R19 ;  /* 0x00000013ff16723e */ /* 0x000fe200020004ff */
[----:B------:R-:W-:Y:S01]  /*0cd0*/  HADD2.F32 R19, -RZ, R18.H0_H0 ;  /* 0x20000012ff137230 */ /* 0x000fe20000004100 */
[----:B------:R-:W-:-:S02]  /*0ce0*/  SHF.R.U64 R16, R10, 0x10, R11 ;  /* 0x000000100a107819 */ /* 0x000fc4000000120b */
[----:B------:R-:W-:Y:S01]  /*0cf0*/  LOP3.LUT R17, R17, 0xff, RZ, 0xc0, !PT ;  /* 0x000000ff11117812 */ /* 0x000fe200078ec0ff */
[----:B------:R-:W-:Y:S01]  /*0d00*/  HADD2.F32 R22, -RZ, R22.H0_H0 ;  /* 0x20000016ff167230 */ /* 0x000fe20000004100 */
[----:B------:R-:W-:Y:S01]  /*0d10*/  F2FP.F16.E5M2.UNPACK_B R20, R15 ;  /* 0x0000000fff14723e */ /* 0x000fe200020004ff */
[----:B------:R-:W-:Y:S01]  /*0d20*/  FMUL R19, R19, UR4 ;  /* 0x0000000413137c20 */ /* 0x000fe20008400000 */
[----:B------:R-:W-:Y:S02]  /*0d30*/  SHF.R.U32.HI R18, RZ, 0x10, R11 ;  /* 0x00000010ff127819 */ /* 0x000fe4000001160b */
[----:B------:R-:W-:Y:S01]  /*0d40*/  LOP3.LUT R15, R10, 0xffff, RZ, 0xc0, !PT ;  /* 0x0000ffff0a0f7812 */ /* 0x000fe200078ec0ff */
[----:B------:R-:W-:Y:S01]  /*0d50*/  HADD2.F32 R20, -RZ, R20.H0_H0 ;  /* 0x20000014ff147230 */ /* 0x000fe20000004100 */
[----:B------:R-:W-:Y:S01]  /*0d60*/  LOP3.LUT R16, R16, 0xff, RZ, 0xc0, !PT ;  /* 0x000000ff10107812 */ /* 0x000fe200078ec0ff */
[----:B------:R-:W-:Y:S01]  /*0d70*/  FMUL R22, R22, UR4 ;  /* 0x0000000416167c20 */ /* 0x000fe20008400000 */
[----:B------:R-:W-:-:S02]  /*0d80*/  F2FP.F16.E5M2.UNPACK_B R24, R17 ;  /* 0x00000011ff18723e */ /* 0x000fc400020004ff */
[----:B------:R-:W-:Y:S01]  /*0d90*/  LOP3.LUT R18, R18, 0xff, RZ, 0xc0, !PT ;  /* 0x000000ff12127812 */ /* 0x000fe200078ec0ff */
[----:B------:R-:W-:Y:S01]  /*0da0*/  FMUL R20, R20, UR4 ;  /* 0x0000000414147c20 */ /* 0x000fe20008400000 */
[----:B------:R-:W-:Y:S02]  /*0db0*/  SHF.R.U32.HI R15, RZ, 0x8, R15 ;  /* 0x00000008ff0f7819 */ /* 0x000fe4000001160f */
[----:B------:R-:W-:Y:S01]  /*0dc0*/  F2FP.F16.E5M2.UNPACK_B R17, R16 ;  /* 0x00000010ff11723e */ /* 0x000fe200020004ff */
[----:B------:R-:W-:Y:S01]  /*0dd0*/  HADD2.F32 R16, -RZ, R24.H0_H0 ;  /* 0x20000018ff107230 */ /* 0x000fe20000004100 */
[----:B------:R-:W-:Y:S01]  /*0de0*/  F2FP.F16.E5M2.UNPACK_B R25, R18 ;  /* 0x00000012ff19723e */ /* 0x000fe200020004ff */
[----:B------:R-:W-:Y:S01]  /*0df0*/  FMUL R24, R21, UR4 ;  /* 0x0000000415187c20 */ /* 0x000fe20008400000 */
[----:B------:R-:W-:Y:S01]  /*0e00*/  F2FP.F16.E5M2.UNPACK_B R18, R15 ;  /* 0x0000000fff12723e */ /* 0x000fe200020004ff */
        /* <DEDUP_REMOVED lines=36> */
[----:B------:R-:W-:Y:S01]  /*1050*/  F2FP.F16.E5M2.UNPACK_B R21, R14 ;  /* 0x0000000eff15723e */ /* 0x000fe200020004ff */
        /* <DEDUP_REMOVED lines=12> */
[----:B------:R-:W-:Y:S02]  /*1120*/  F2FP.F16.E5M2.UNPACK_B R26, R8 ;  /* 0x00000008ff1a723e */ /* 0x000fe400020004ff */
[----:B------:R-:W-:Y:S02]  /*1130*/  LOP3.LUT R11, R17, 0xffff, RZ, 0xc0, !PT ;  /* 0x0000ffff110b7812 */ /* 0x000fe400078ec0ff */
[----:B------:R-:W-:Y:S02]  /*1140*/  PRMT R17, R25, 0x5410, R28 ;  /* 0x0000541019117816 */ /* 0x000fe4000000001c */
[----:B------:R-:W-:Y:S01]  /*1150*/  F2FP.F16.E5M2.UNPACK_B R25, R24 ;  /* 0x00000018ff19723e */ /* 0x000fe200020004ff */
[----:B------:R-:W-:Y:S01]  /*1160*/  HADD2.F32 R24, -RZ, R21.H0_H0 ;  /* 0x20000015ff187230 */ /* 0x000fe20000004100 */
[----:B------:R-:W-:Y:S01]  /*1170*/  SHF.R.U32.HI R22, RZ, 0x8, R22 ;  /* 0x00000008ff167819 */ /* 0x000fe20000011616 */
[----:B------:R-:W-:Y:S02]  /*1180*/  HADD2.F32 R21, -RZ, R26.H0_H0 ;  /* 0x2000001aff157230 */ /* 0x000fe40000004100 */
[----:B------:R-:W-:Y:S01]  /*1190*/  FMUL R26, R20, UR29 ;  /* 0x0000001d141a7c20 */ /* 0x000fe20008400000 */
[----:B------:R-:W-:Y:S01]  /*11a0*/  F2FP.F16.E5M2.UNPACK_B R27, R23 ;  /* 0x00000017ff1b723e */ /* 0x000fe200020004ff */
[----:B------:R-:W-:Y:S01]  /*11b0*/  HADD2.F32 R23, -RZ, R25.H0_H0 ;  /* 0x20000019ff177230 */ /* 0x000fe20000004100 */
[----:B------:R-:W-:Y:S01]  /*11c0*/  F2FP.F16.E5M2.UNPACK_B R20, R22 ;  /* 0x00000016ff14723e */ /* 0x000fe200020004ff */
[----:B------:R-:W-:Y:S01]  /*11d0*/  FMUL R24, R24, UR4 ;  /* 0x0000000418187c20 */ /* 0x000fe20008400000 */
[----:B------:R-:W-:Y:S01]  /*11e0*/  LOP3.LUT R25, R10, 0xff, RZ, 0xc0, !PT ;  /* 0x000000ff0a197812 */ /* 0x000fe200078ec0ff */
[----:B------:R-:W-:Y:S01]  /*11f0*/  FMUL R10, R19, UR29 ;  /* 0x0000001d130a7c20 */ /* 0x000fe20008400000 */
[----:B------:R-:W-:Y:S01]  /*1200*/  SHF.L.U64.HI R28, R28, 0x10, RZ ;  /* 0x000000101c1c7819 */ /* 0x000fe200000102ff */
[----:B------:R-:W-:Y:S01]  /*1210*/  HADD2.F32 R20, -RZ, R20.H0_H0 ;  /* 0x20000014ff147230 */ /* 0x000fe20000004100 */
[----:B------:R-:W-:Y:S01]  /*1220*/  F2FP.F16.E5M2.UNPACK_B R25, R25 ;  /* 0x00000019ff19723e */ /* 0x000fe200020004ff */
[----:B------:R-:W-:Y:S01]  /*1230*/  FMUL R23, R23, UR4 ;  /* 0x0000000417177c20 */ /* 0x000fe20008400000 */
[----:B------:R-:W-:-:S02]  /*1240*/  F2FP.F16.E5M2.UNPACK_B R9, R9 ;  /* 0x00000009ff09723e */ /* 0x000fc400020004ff */
        /* <DEDUP_REMOVED lines=79> */
.L_x_14:
[----:B------:R-:W-:Y:S05]  /*1740*/  EXIT ;  /* 0x000000000000794d */ /* 0x000fea0003800000 */
.L_x_18:
        /* <DEDUP_REMOVED lines=11> */
.L_x_38:


//--------------------- .text._ZN18transformer_engine43_GLOBAL__N__1208cb38_10_dropout_cu_88531ceb22dropout_kernel_fwd_fp8I13__nv_fp8_e5m26__halfEEvPKT_PKfPT0_PhPKmmjf --------------------------
	.section	.text._ZN18transformer_engine43_GLOBAL__N__1208cb38_10_dropout_cu_88531ceb22dropout_kernel_fwd_fp8I13__nv_fp8_e5m26__halfEEvPKT_PKfPT0_PhPKmmjf,"ax",@progbits
	.align	128
.text._ZN18transformer_engine43_GLOBAL__N__1208cb38_10_dropout_cu_88531ceb22dropout_kernel_fwd_fp8I13__nv_fp8_e5m26__halfEEvPKT_PKfPT0_PhPKmmjf:
        .type           _ZN18transformer_engine43_GLOBAL__N__1208cb38_10_dropout_cu_88531ceb22dropout_kernel_fwd_fp8I13__nv_fp8_e5m26__halfEEvPKT_PKfPT0_PhPKmmjf,@function
        .size           _ZN18transformer_engine43_GLOBAL__N__1208cb38_10_dropout_cu_88531ceb22dropout_kernel_fwd_fp8I13__nv_fp8_e5m26__halfEEvPKT_PKfPT0_PhPKmmjf,(.L_x_39 - _ZN18transformer_engine43_GLOBAL__N__1208cb38_10_dropout_cu_88531ceb22dropout_kernel_fwd_fp8I13__nv_fp8_e5m26__halfEEvPKT_PKfPT0_PhPKmmjf)
        .other          _ZN18transformer_engine43_GLOBAL__N__1208cb38_10_dropout_cu_88531ceb22dropout_kernel_fwd_fp8I13__nv_fp8_e5m26__halfEEvPKT_PKfPT0_PhPKmmjf,@"STO_CUDA_ENTRY STV_DEFAULT"
_ZN18transformer_engine43_GLOBAL__N__1208cb38_10_dropout_cu_88531ceb22dropout_kernel_fwd_fp8I13__nv_fp8_e5m26__halfEEvPKT_PKfPT0_PhPKmmjf:
        /* <DEDUP_REMOVED lines=53> */
.L_x_22:
        /* <DEDUP_REMOVED lines=95> */
.L_x_21:
[----:B------:R-:W-:Y:S02]  /*0940*/  IMAD.MOV.U32 R16, RZ, RZ, R18 ;  /* 0x000000ffff107224 */ /* 0x000fe400078e0012 */
[----:B------:R-:W-:Y:S02]  /*0950*/  IMAD.MOV.U32 R17, RZ, RZ, R22 ;  /* 0x000000ffff117224 */ /* 0x000fe400078e0016 */
[----:B------:R-:W-:Y:S02]  /*0960*/  IMAD.MOV.U32 R19, RZ, RZ, R20 ;  /* 0x000000ffff137224 */ /* 0x000fe400078e0014 */
[----:B------:R-:W-:-:S07]  /*0970*/  IMAD.MOV.U32 R18, RZ, RZ, R10 ;  /* 0x000000ffff127224 */ /* 0x000fce00078e000a */
.L_x_20:
        /* <DEDUP_REMOVED lines=109> */
[----:B------:R-:W-:Y:S01]  /*1050*/  F2FP.F16.E5M2.UNPACK_B R21, R14 ;  /* 0x0000000eff15723e */ /* 0x000fe200020004ff */
        /* <DEDUP_REMOVED lines=110> */
.L_x_19:
[----:B------:R-:W-:Y:S05]  /*1740*/  EXIT ;  /* 0x000000000000794d */ /* 0x000fea0003800000 */
.L_x_23:
        /* <DEDUP_REMOVED lines=11> */
.L_x_39:


//--------------------- .text._ZN18transformer_engine43_GLOBAL__N__1208cb38_10_dropout_cu_88531ceb22dropout_kernel_fwd_f16I13__nv_bfloat16EEvPKT_PS3_PhPKmmjf --------------------------
	.section	.text._ZN18transformer_engine43_GLOBAL__N__1208cb38_10_dropout_cu_88531ceb22dropout_kernel_fwd_f16I13__nv_bfloat16EEvPKT_PS3_PhPKmmjf,"ax",@progbits
	.align	128
.text._ZN18transformer_engine43_GLOBAL__N__1208cb38_10_dropout_cu_88531ceb22dropout_kernel_fwd_f16I13__nv_bfloat16EEvPKT_PS3_PhPKmmjf:
        .type           _ZN18transformer_engine43_GLOBAL__N__1208cb38_10_dropout_cu_88531ceb22dropout_kernel_fwd_f16I13__nv_bfloat16EEvPKT_PS3_PhPKmmjf,@function
        .size           _ZN18transformer_engine43_GLOBAL__N__1208cb38_10_dropout_cu_88531ceb22dropout_kernel_fwd_f16I13__nv_bfloat16EEvPKT_PS3_PhPKmmjf,(.L_x_40 - _ZN18transformer_engine43_GLOBAL__N__1208cb38_10_dropout_cu_88531ceb22dropout_kernel_fwd_f16I13__nv_bfloat16EEvPKT_PS3_PhPKmmjf)
        .other          _ZN18transformer_engine43_GLOBAL__N__1208cb38_10_dropout_cu_88531ceb22dropout_kernel_fwd_f16I13__nv_bfloat16EEvPKT_PS3_PhPKmmjf,@"STO_CUDA_ENTRY STV_DEFAULT"
_ZN18transformer_engine43_GLOBAL__N__1208cb38_10_dropout_cu_88531ceb22dropout_kernel_fwd_f16I13__nv_bfloat16EEvPKT_PS3_PhPKmmjf:
        /* <DEDUP_REMOVED lines=10> */
[----:B------:R-:W-:Y:S01]  /*00a0*/  ULDC.64 UR26, c[0x0][0x208] ;  /* 0x00008200001a7ab9 */ /* 0x000fe20000000a00 */
[----:B------:R-:W-:Y:S01]  /*00b0*/  ULDC.64 UR36, c[0x0][0x230] ;  /* 0x00008c0000247ab9 */ /* 0x000fe20000000a00 */
[----:B------:R-:W-:Y:S01]  /*00c0*/  ULDC.64 UR28, c[0x0][0x238] ;  /* 0x00008e00001c7ab9 */ /* 0x000fe20000000a00 */
[----:B------:R-:W-:Y:S01]  /*00d0*/  ULDC.64 UR30, c[0x0][0x220] ;  /* 0x00008800001e7ab9 */ /* 0x000fe20000000a00 */
[----:B------:R-:W-:Y:S01]  /*00e0*/  ULDC.64 UR32, c[0x0][0x210] ;  /* 0x0000840000207ab9 */ /* 0x000fe20000000a00 */
[----:B------:R-:W-:Y:S01]  /*00f0*/  ULDC.64 UR34, c[0x0][0x218] ;  /* 0x0000860000227ab9 */ /* 0x000fe20000000a00 */
[----:B0-----:R-:W2:Y:S04]  /*0100*/  LDG.E.64.CONSTANT R6, desc[UR26][R2.64] ;  /* 0x0000001a02067981 */ /* 0x001ea8000c1e9b00 */
[----:B------:R-:W3:Y:S01]  /*0110*/  LDG.E.64.CONSTANT R4, desc[UR26][R2.64+0x8] ;  /* 0x0000081a02047981 */ /* 0x000ee2000c1e9b00 */
[----:B------:R-:W-:Y:S01]  /*0120*/  BSSY B0, `(.L_x_24) ;  /* 0x0000127000007945 */ /* 0x000fe20003800000 */
[----:B--2---:R-:W-:-:S02]  /*0130*/  R2UR UR4, R6 ;  /* 0x00000000060472ca */ /* 0x004fc400000e0000 */
[----:B------:R-:W-:Y:S02]  /*0140*/  R2UR UR5, R7 ;  /* 0x00000000070572ca */ /* 0x000fe400000e0000 */
[C-C-:B---3--:R-:W-:Y:S02]  /*0150*/  SHF.R.U64 R6, R4.reuse, 0x2, R5.reuse ;  /* 0x0000000204067819 */ /* 0x148fe40000001205 */
[----:B------:R-:W-:Y:S02]  /*0160*/  SHF.R.U32.HI R5, RZ, 0x2, R5 ;  /* 0x00000002ff057819 */ /* 0x000fe40000011605 */
[----:B------:R-:W-:Y:S01]  /*0170*/  LOP3.LUT R4, R4, 0x3, RZ, 0xc0, !PT ;  /* 0x0000000304047812 */ /* 0x000fe200078ec0ff */
[C---:B------:R-:W-:Y:S02]  /*0180*/  VIADD R2, R6.reuse, 0x1 ;  /* 0x0000000106027836 */ /* 0x040fe40000000000 */
[----:B------:R-:W-:Y:S02]  /*0190*/  IMAD.WIDE.U32 R6, R6, -0x2daee0ad, RZ ;  /* 0xd2511f5306067825 */ /* 0x000fe400078e00ff */
[----:B------:R-:W-:Y:S01]  /*01a0*/  UIADD3 UR6, UR4, -0x61c88647, URZ ;  /* 0x9e3779b904067890 */ /* 0x000fe2000fffe03f */
[C---:B------:R-:W-:Y:S01]  /*01b0*/  ISETP.NE.AND P0, PT, R2.reuse, RZ, PT ;  /* 0x000000ff0200720c */ /* 0x040fe20003f05270 */
[----:B------:R-:W-:Y:S01]  /*01c0*/  VIADD R3, R5, 0x1 ;  /* 0x0000000105037836 */ /* 0x000fe20000000000 */
[----:B------:R-:W-:Y:S01]  /*01d0*/  UIADD3 UR7, UR5, -0x4498517b, URZ ;  /* 0xbb67ae8505077890 */ /* 0x000fe2000fffe03f */
[----:B------:R-:W-:Y:S01]  /*01e0*/  IMAD.HI.U32 R2, R2, -0x2daee0ad, RZ ;  /* 0xd2511f5302027827 */ /* 0x000fe200078e00ff */
[----:B------:R-:W-:-:S02]  /*01f0*/  UIADD3 UR8, UR5, 0x76cf5d0a, URZ ;  /* 0x76cf5d0a05087890 */ /* 0x000fc4000fffe03f */
[----:B------:R-:W-:Y:S01]  /*0200*/  UIADD3 UR9, UR5, 0x32370b8f, URZ ;  /* 0x32370b8f05097890 */ /* 0x000fe2000fffe03f */
[----:B------:R-:W-:Y:S01]  /*0210*/  VIADD R0, R6, 0xd2511f53 ;  /* 0xd2511f5306007836 */ /* 0x000fe20000000000 */
[----:B------:R-:W-:Y:S02]  /*0220*/  UIADD3 UR10, UR5, -0x126145ec, URZ ;  /* 0xed9eba14050a7890 */ /* 0x000fe4000fffe03f */
[----:B------:R-:W-:Y:S02]  /*0230*/  UIADD3 UR11, UR4, 0x1715609d, URZ ;  /* 0x1715609d040b7890 */ /* 0x000fe4000fffe03f */
[----:B------:R-:W-:Y:S01]  /*0240*/  UIADD3 UR12, UR5, -0x56f99767, URZ ;  /* 0xa9066899050c7890 */ /* 0x000fe2000fffe03f */
[----:B------:R-:W-:Y:S01]  /*0250*/  @P0 IMAD.MOV R3, RZ, RZ, R5 ;  /* 0x000000ffff030224 */ /* 0x000fe200078e0205 */
[----:B------:R-:W-:Y:S02]  /*0260*/  UIADD3 UR13, UR4, -0x4ab325aa, URZ ;  /* 0xb54cda56040d7890 */ /* 0x000fe4000fffe03f */
[----:B------:R-:W-:-:S02]  /*0270*/  UIADD3 UR14, UR5, 0x646e171e, URZ ;  /* 0x646e171e050e7890 */ /* 0x000fc4000fffe03f */
[----:B------:R-:W-:Y:S02]  /*0280*/  UIADD3 UR15, UR4, 0x5384540f, URZ ;  /* 0x5384540f040f7890 */ /* 0x000fe4000fffe03f */
[----:B------:R-:W-:Y:S02]  /*0290*/  UIADD3 UR16, UR5, 0x1fd5c5a3, URZ ;  /* 0x1fd5c5a305107890 */ /* 0x000fe4000fffe03f */
[----:B------:R-:W-:Y:S02]  /*02a0*/  UIADD3 UR17, UR4, -0xe443238, URZ ;  /* 0xf1bbcdc804117890 */ /* 0x000fe4000fffe03f */
[----:B------:R-:W-:Y:S02]  /*02b0*/  UIADD3 UR18, UR5, -0x24c28bd8, URZ ;  /* 0xdb3d742805127890 */ /* 0x000fe4000fffe03f */
[----:B------:R-:W-:Y:S02]  /*02c0*/  UIADD3 UR19, UR4, -0x700cb87f, URZ ;  /* 0x8ff3478104137890 */ /* 0x000fe4000fffe03f */
[----:B------:R-:W-:-:S02]  /*02d0*/  UIADD3 UR20, UR5, -0x695add53, URZ ;  /* 0x96a522ad05147890 */ /* 0x000fc4000fffe03f */
[----:B------:R-:W-:Y:S02]  /*02e0*/  UIADD3 UR21, UR4, 0x3c6ef372, URZ ;  /* 0x3c6ef37204157890 */ /* 0x000fe4000fffe03f */
[----:B------:R-:W-:Y:S02]  /*02f0*/  UIADD3 UR22, UR4, -0x255992d5, URZ ;  /* 0xdaa66d2b04167890 */ /* 0x000fe4000fffe03f */
[----:B------:R-:W-:-:S12]  /*0300*/  UIADD3 UR23, UR4, 0x78dde6e4, URZ ;  /* 0x78dde6e404177890 */ /* 0x000fd8000fffe03f */
.L_x_27:
[----:B0-----:R-:W-:Y:S01]  /*0310*/  IMAD.WIDE.U32 R8, R16, -0x326172a9, RZ ;  /* 0xcd9e8d5710087825 */ /* 0x001fe200078e00ff */
[--C-:B------:R-:W-:Y:S02]  /*0320*/  LOP3.LUT R11, R2, UR5, R17.reuse, 0x96, !PT ;  /* 0x00000005020b7c12 */ /* 0x100fe4000f8e9611 */
[----:B------:R-:W-:Y:S02]  /*0330*/  LOP3.LUT R12, R7, UR5, R17, 0x96, !PT ;  /* 0x00000005070c7c12 */ /* 0x000fe4000f8e9611 */
[----:B------:R-:W-:Y:S02]  /*0340*/  LOP3.LUT R24, R9, UR4, R5, 0x96, !PT ;  /* 0x0000000409187c12 */ /* 0x000fe4000f8e9605 */
[----:B------:R-:W-:Y:S01]  /*0350*/  LOP3.LUT R10, R3, UR4, R9, 0x96, !PT ;  /* 0x00000004030a7c12 */ /* 0x000fe2000f8e9609 */
[----:B------:R-:W-:Y:S01]  /*0360*/  IMAD.WIDE.U32 R12, R12, -0x326172a9, RZ ;  /* 0xcd9e8d570c0c7825 */ /* 0x000fe200078e00ff */
[----:B------:R-:W-:Y:S02]  /*0370*/  LOP3.LUT R15, R8, UR6, RZ, 0x3c, !PT ;  /* 0x00000006080f7c12 */ /* 0x000fe4000f8e3cff */
[----:B------:R-:W-:Y:S01]  /*0380*/  ISETP.NE.AND P0, PT, R4, 0x1, PT ;  /* 0x000000010400780c */ /* 0x000fe20003f05270 */
[----:B------:R-:W-:Y:S01]  /*0390*/  IMAD.WIDE.U32 R8, R11, -0x326172a9, RZ ;  /* 0xcd9e8d570b087825 */ /* 0x000fe200078e00ff */
[----:B------:R-:W-:-:S03]  /*03a0*/  LOP3.LUT R22, R15, R13, RZ, 0x3c, !PT ;  /* 0x0000000d0f167212 */ /* 0x000fc600078e3cff */
        /* <DEDUP_REMOVED lines=85> */
.L_x_26:
[----:B------:R-:W-:Y:S02]  /*0900*/  IMAD.MOV.U32 R20, RZ, RZ, R18 ;  /* 0x000000ffff147224 */ /* 0x000fe400078e0012 */
[----:B------:R-:W-:Y:S02]  /*0910*/  IMAD.MOV.U32 R19, RZ, RZ, R10 ;  /* 0x000000ffff137224 */ /* 0x000fe400078e000a */
[----:B------:R-:W-:Y:S02]  /*0920*/  IMAD.MOV.U32 R21, RZ, RZ, R22 ;  /* 0x000000ffff157224 */ /* 0x000fe400078e0016 */
[----:B------:R-:W-:-:S07]  /*0930*/  IMAD.MOV.U32 R18, RZ, RZ, R12 ;  /* 0x000000ffff127224 */ /* 0x000fce00078e000c */
.L_x_25:
[C---:B------:R-:W-:Y:S01]  /*0940*/  IMAD.SHL.U32 R24, R16.reuse, 0x20, RZ ;  /* 0x0000002010187824 */ /* 0x040fe200078e00ff */
[----:B------:R-:W-:-:S04]  /*0950*/  SHF.L.U64.HI R25, R16, 0x5, R17 ;  /* 0x0000000510197819 */ /* 0x000fc80000010211 */
[----:B------:R-:W-:-:S04]  /*0960*/  IADD3 R22, P0, R24, UR32, RZ ;  /* 0x0000002018167c10 */ /* 0x000fc8000ff1e0ff */
[----:B------:R-:W-:-:S05]  /*0970*/  IADD3.X R23, R25, UR33, RZ, P0, !PT ;  /* 0x0000002119177c10 */ /* 0x000fca00087fe4ff */
[----:B------:R-:W2:Y:S04]  /*0980*/  LDG.E.128.CONSTANT R8, desc[UR26][R22.64] ;  /* 0x0000001a16087981 */ /* 0x000ea8000c1e9d00 */
[----:B------:R0:W3:Y:S01]  /*0990*/  LDG.E.128.CONSTANT R12, desc[UR26][R22.64+0x10] ;  /* 0x0000101a160c7981 */ /* 0x0000e2000c1e9d00 */
[----:B------:R-:W-:Y:S01]  /*09a0*/  ULOP3.LUT UR24, UR28, 0x7f7f7f7f, URZ, 0xc0, !UPT ;  /* 0x7f7f7f7f1c187892 */ /* 0x000fe2000f8ec03f */
[----:B------:R-:W-:Y:S02]  /*09b0*/  LOP3.LUT R26, R21, 0x80808080, RZ, 0xfc, !PT ;  /* 0x80808080151a7812 */ /* 0x000fe400078efcff */
[----:B------:R-:W-:-:S03]  /*09c0*/  LOP3.LUT R27, R20, 0x80808080, RZ, 0xfc, !PT ;  /* 0x80808080141b7812 */ /* 0x000fc600078efcff */
[----:B------:R-:W-:Y:S02]  /*09d0*/  VIADD R26, R26, -UR24 ;  /* 0x800000181a1a7c36 */ /* 0x000fe40008000000 */
[----:B------:R-:W-:-:S03]  /*09e0*/  VIADD R27, R27, -UR24 ;  /* 0x800000181b1b7c36 */ /* 0x000fc60008000000 */
[----:B------:R-:W-:Y:S02]  /*09f0*/  LOP3.LUT R21, R21, UR28, R26, 0x4d, !PT ;  /* 0x0000001c15157c12 */ /* 0x000fe4000f8e4d1a */
[----:B------:R-:W-:Y:S02]  /*0a00*/  LOP3.LUT R26, R19, 0x80808080, RZ, 0xfc, !PT ;  /* 0x80808080131a7812 */ /* 0x000fe400078efcff */
[----:B------:R-:W-:Y:S02]  /*0a10*/  LOP3.LUT R27, R20, UR28, R27, 0x4d, !PT ;  /* 0x0000001c141b7c12 */ /* 0x000fe4000f8e4d1b */
[----:B------:R-:W-:Y:S01]  /*0a20*/  LOP3.LUT R21, R21, 0x80808080, RZ, 0xc0, !PT ;  /* 0x8080808015157812 */ /* 0x000fe200078ec0ff */
[----:B------:R-:W-:Y:S01]  /*0a30*/  VIADD R26, R26, -UR24 ;  /* 0x800000181a1a7c36 */ /* 0x000fe20008000000 */
[----:B------:R-:W-:-:S04]  /*0a40*/  LOP3.LUT R20, R27, 0x80808080, RZ, 0xc0, !PT ;  /* 0x808080801b147812 */ /* 0x000fc800078ec0ff */
[----:B------:R-:W-:Y:S02]  /*0a50*/  LOP3.LUT R26, R19, UR28, R26, 0x4d, !PT ;  /* 0x0000001c131a7c12 */ /* 0x000fe4000f8e4d1a */
[----:B------:R-:W-:Y:S02]  /*0a60*/  LOP3.LUT R19, R18, 0x80808080, RZ, 0xfc, !PT ;  /* 0x8080808012137812 */ /* 0x000fe400078efcff */
[----:B------:R-:W-:-:S03]  /*0a70*/  LOP3.LUT R26, R26, 0x80808080, RZ, 0xc0, !PT ;  /* 0x808080801a1a7812 */ /* 0x000fc600078ec0ff */
[----:B------:R-:W-:Y:S01]  /*0a80*/  VIADD R19, R19, -UR24 ;  /* 0x8000001813137c36 */ /* 0x000fe20008000000 */
[----:B------:R-:W-:-:S04]  /*0a90*/  LEA.HI R21, R21, R26, RZ, 0x1e ;  /* 0x0000001a15157211 */ /* 0x000fc800078ff0ff */
[----:B------:R-:W-:Y:S02]  /*0aa0*/  LOP3.LUT R19, R18, UR28, R19, 0x4d, !PT ;  /* 0x0000001c12137c12 */ /* 0x000fe4000f8e4d13 */
[----:B------:R-:W-:Y:S02]  /*0ab0*/  LEA.HI R20, R21, R20, RZ, 0x1e ;  /* 0x0000001415147211 */ /* 0x000fe400078ff0ff */
[----:B------:R-:W-:Y:S02]  /*0ac0*/  LOP3.LUT R19, R19, 0x80808080, RZ, 0xc0, !PT ;  /* 0x8080808013137812 */ /* 0x000fe400078ec0ff */
[----:B------:R-:W-:Y:S02]  /*0ad0*/  LEA R18, P0, R16, UR30, 0x1 ;  /* 0x0000001e10127c11 */ /* 0x000fe4000f8008ff */
[----:B------:R-:W-:-:S04]  /*0ae0*/  LEA.HI R19, R20, R19, RZ, 0x1e ;  /* 0x0000001314137211 */ /* 0x000fc800078ff0ff */
[----:B------:R-:W-:Y:S02]  /*0af0*/  LEA.HI R21, R19, R19, RZ, 0xf ;  /* 0x0000001313157211 */ /* 0x000fe400078f78ff */
[----:B------:R-:W-:Y:S02]  /*0b00*/  LEA.HI.X R19, R16, UR31, R17, 0x1, P0 ;  /* 0x0000001f10137c11 */ /* 0x000fe400080f0c11 */
[C---:B------:R-:W-:Y:S02]  /*0b10*/  LOP3.LUT R20, R21.reuse, 0x1, RZ, 0xc, !PT ;  /* 0x0000000115147812 */ /* 0x040fe400078e0cff */
[----:B------:R-:W-:Y:S02]  /*0b20*/  LOP3.LUT R27, RZ, R21, RZ, 0x33, !PT ;  /* 0x00000015ff1b7212 */ /* 0x000fe400078e33ff */
[----:B------:R-:W-:Y:S02]  /*0b30*/  ISETP.NE.U32.AND P3, PT, R20, 0x1, PT ;  /* 0x000000011400780c */ /* 0x000fe40003f65070 */
[C---:B------:R-:W-:Y:S01]  /*0b40*/  LOP3.LUT P0, RZ, R21.reuse, 0x4, RZ, 0xc, !PT ;  /* 0x0000000415ff7812 */ /* 0x040fe20007800cff */
[----:B------:R1:W-:Y:S01]  /*0b50*/  STG.E.U16 desc[UR26][R18.64], R27 ;  /* 0x0000001b12007986 */ /* 0x0003e2000c10151a */
[----:B------:R-:W-:-:S02]  /*0b60*/  LOP3.LUT P5, RZ, R21, 0x20, RZ, 0xc, !PT ;  /* 0x0000002015ff7812 */ /* 0x000fc400078a0cff */
[C---:B------:R-:W-:Y:S02]  /*0b70*/  LOP3.LUT P2, RZ, R21.reuse, 0x2, RZ, 0xc, !PT ;  /* 0x0000000215ff7812 */ /* 0x040fe40007840cff */
[C---:B------:R-:W-:Y:S02]  /*0b80*/  LOP3.LUT P4, RZ, R21.reuse, 0x8, RZ, 0xc, !PT ;  /* 0x0000000815ff7812 */ /* 0x040fe40007880cff */
[C---:B------:R-:W-:Y:S02]  /*0b90*/  LOP3.LUT P6, RZ, R21.reuse, 0x10, RZ, 0xc, !PT ;  /* 0x0000001015ff7812 */ /* 0x040fe400078c0cff */
[----:B------:R-:W-:Y:S01]  /*0ba0*/  LOP3.LUT P1, RZ, R21, 0x40, RZ, 0xc, !PT ;  /* 0x0000004015ff7812 */ /* 0x000fe20007820cff */
[C---:B--2---:R-:W-:Y:S01]  /*0bb0*/  IMAD.U32 R26, R8.reuse, 0x10000, RZ ;  /* 0x00010000081a7824 */ /* 0x044fe200078e00ff */
[----:B------:R-:W-:Y:S01]  /*0bc0*/  SHF.R.U64 R29, R8, 0x10, R9 ;  /* 0x00000010081d7819 */ /* 0x000fe20000001209 */
[----:B0-----:R-:W-:Y:S01]  /*0bd0*/  IMAD.U32 R22, R9, 0x10000, RZ ;  /* 0x0001000009167824 */ /* 0x001fe200078e00ff */
[C---:B------:R-:W-:Y:S01]  /*0be0*/  SHF.R.U64 R8, R10.reuse, 0x10, R11 ;  /* 0x000000100a087819 */ /* 0x040fe2000000120b */
[----:B------:R-:W-:Y:S01]  /*0bf0*/  IMAD.U32 R23, R10, 0x10000, RZ ;  /* 0x000100000a177824 */ /* 0x000fe200078e00ff */
[----:B------:R-:W-:Y:S01]  /*0c00*/  SHF.R.U32.HI R28, RZ, 0x10, R9 ;  /* 0x00000010ff1c7819 */ /* 0x000fe20000011609 */
[----:B------:R-:W-:Y:S01]  /*0c10*/  IMAD.U32 R10, R29, 0x10000, RZ ;  /* 0x000100001d0a7824 */ /* 0x000fe200078e00ff */
[----:B---3--:R-:W-:Y:S01]  /*0c20*/  SHF.R.U64 R20, R12, 0x10, R13 ;  /* 0x000000100c147819 */ /* 0x008fe2000000120d */
[----:B-1----:R-:W-:Y:S01]  /*0c30*/  IMAD.U32 R19, R8, 0x10000, RZ ;  /* 0x0001000008137824 */ /* 0x002fe200078e00ff */
[----:B------:R-:W-:Y:S01]  /*0c40*/  FSEL R8, R26, RZ, !P3 ;  /* 0x000000ff1a087208 */ /* 0x000fe20005800000 */
[----:B------:R-:W-:Y:S01]  /*0c50*/  IMAD.U32 R28, R28, 0x10000, RZ ;  /* 0x000100001c1c7824 */ /* 0x000fe200078e00ff */
[----:B------:R-:W-:Y:S01]  /*0c60*/  FSEL R9, R22, RZ, P0 ;  /* 0x000000ff16097208 */ /* 0x000fe20000000000 */
[----:B------:R-:W-:Y:S01]  /*0c70*/  IMAD.U32 R20, R20, 0x10000, RZ ;  /* 0x0001000014147824 */ /* 0x000fe200078e00ff */
[----:B------:R-:W-:Y:S01]  /*0c80*/  LOP3.LUT P0, RZ, R21, 0x200, RZ, 0xc, !PT ;  /* 0x0000020015ff7812 */ /* 0x000fe20007800cff */
[----:B------:R-:W-:Y:S01]  /*0c90*/  IMAD.U32 R26, R11, 0x10000, RZ ;  /* 0x000100000b1a7824 */ /* 0x000fe200078e00ff */
[----:B------:R-:W-:Y:S01]  /*0ca0*/  FSEL R22, R19, RZ, P5 ;  /* 0x000000ff13167208 */ /* 0x000fe20002800000 */
[----:B------:R-:W-:Y:S01]  /*0cb0*/  IMAD.U32 R12, R12, 0x10000, RZ ;  /* 0x000100000c0c7824 */ /* 0x000fe200078e00ff */
[----:B------:R-:W-:-:S02]  /*0cc0*/  FSEL R10, R10, RZ, P2 ;  /* 0x000000ff0a0a7208 */ /* 0x000fc40001000000 */
[----:B------:R-:W-:Y:S01]  /*0cd0*/  FSEL R18, R28, RZ, P4 ;  /* 0x000000ff1c127208 */ /* 0x000fe20002000000 */
[----:B------:R-:W-:Y:S01]  /*0ce0*/  FMUL R22, R22, UR29 ;  /* 0x0000001d16167c20 */ /* 0x000fe20008400000 */
[----:B------:R-:W-:Y:S02]  /*0cf0*/  FSEL R23, R23, RZ, P6 ;  /* 0x000000ff17177208 */ /* 0x000fe40003000000 */
[----:B------:R-:W-:Y:S02]  /*0d00*/  FSEL R19, R26, RZ, P1 ;  /* 0x000000ff1a137208 */ /* 0x000fe40000800000 */
[----:B------:R-:W-:Y:S01]  /*0d10*/  FSEL R20, R20, RZ, P0 ;  /* 0x000000ff14147208 */ /* 0x000fe20000000000 */
[----:B------:R-:W-:Y:S01]  /*0d20*/  FMUL R27, R23, UR29 ;  /* 0x0000001d171b7c20 */ /* 0x000fe20008400000 */
[----:B------:R-:W-:Y:S01]  /*0d30*/  LOP3.LUT P3, RZ, R21, 0x80, RZ, 0xc, !PT ;  /* 0x0000008015ff7812 */ /* 0x000fe20007860cff */
[----:B------:R-:W-:Y:S01]  /*0d40*/  FMUL R23, R9, UR29 ;  /* 0x0000001d09177c20 */ /* 0x000fe20008400000 */
[----:B------:R-:W-:Y:S01]  /*0d50*/  LOP3.LUT P2, RZ, R21, 0x100, RZ, 0xc, !PT ;  /* 0x0000010015ff7812 */ /* 0x000fe20007840cff */
[----:B------:R-:W-:Y:S01]  /*0d60*/  FMUL R19, R19, UR29 ;  /* 0x0000001d13137c20 */ /* 0x000fe20008400000 */
[C---:B------:R-:W-:Y:S01]  /*0d70*/  LOP3.LUT P4, RZ, R21.reuse, 0x400, RZ, 0xc, !PT ;  /* 0x0000040015ff7812 */ /* 0x040fe20007880cff */
[----:B------:R-:W-:Y:S01]  /*0d80*/  FMUL R9, R8, UR29 ;  /* 0x0000001d08097c20 */ /* 0x000fe20008400000 */
[----:B------:R-:W-:-:S02]  /*0d90*/  LOP3.LUT P6, RZ, R21, 0x800, RZ, 0xc, !PT ;  /* 0x0000080015ff7812 */ /* 0x000fc400078c0cff */
[C---:B------:R-:W-:Y:S02]  /*0da0*/  LOP3.LUT P5, RZ, R21.reuse, 0x1000, RZ, 0xc, !PT ;  /* 0x0000100015ff7812 */ /* 0x040fe400078a0cff */
[C---:B------:R-:W-:Y:S02]  /*0db0*/  LOP3.LUT P1, RZ, R21.reuse, 0x2000, RZ, 0xc, !PT ;  /* 0x0000200015ff7812 */ /* 0x040fe40007820cff */
[C---:B------:R-:W-:Y:S02]  /*0dc0*/  PRMT R26, R21.reuse, 0x9910, RZ ;  /* 0x00009910151a7816 */ /* 0x040fe400000000ff */
[----:B------:R-:W-:Y:S01]  /*0dd0*/  LOP3.LUT P0, RZ, R21, 0x4000, RZ, 0xc, !PT ;  /* 0x0000400015ff7812 */ /* 0x000fe20007800cff */
[----:B------:R-:W-:Y:S01]  /*0de0*/  IMAD.U32 R21, R13, 0x10000, RZ ;  /* 0x000100000d157824 */ /* 0x000fe200078e00ff */
[----:B------:R-:W-:Y:S02]  /*0df0*/  F2FP.BF16.F32.PACK_AB R22, RZ, R22 ;  /* 0x00000016ff16723e */ /* 0x000fe400000010ff */
[----:B------:R-:W-:-:S02]  /*0e00*/  F2FP.BF16.F32.PACK_AB R23, RZ, R23 ;  /* 0x00000017ff17723e */ /* 0x000fc400000010ff */
[----:B------:R-:W-:Y:S02]  /*0e10*/  FSEL R21, R21, RZ, P4 ;  /* 0x000000ff15157208 */ /* 0x000fe40002000000 */
[----:B------:R-:W-:Y:S01]  /*0e20*/  ISETP.GE.AND P4, PT, R26, RZ, PT ;  /* 0x000000ff1a00720c */ /* 0x000fe20003f86270 */
[----:B------:R-:W-:Y:S01]  /*0e30*/  FMUL R26, R18, UR29 ;  /* 0x0000001d121a7c20 */ /* 0x000fe20008400000 */
[----:B------:R-:W-:Y:S01]  /*0e40*/  FMUL R18, R10, UR29 ;  /* 0x0000001d0a127c20 */ /* 0x000fe20008400000 */
[----:B------:R-:W-:Y:S02]  /*0e50*/  PRMT R8, R22, 0x7610, R8 ;  /* 0x0000761016087816 */ /* 0x000fe40000000008 */
[----:B------:R-:W-:Y:S02]  /*0e60*/  F2FP.BF16.F32.PACK_AB R19, RZ, R19 ;  /* 0x00000013ff13723e */ /* 0x000fe400000010ff */
[----:B------:R-:W-:Y:S02]  /*0e70*/  F2FP.BF16.F32.PACK_AB R10, R27, R26 ;  /* 0x0000001a1b0a723e */ /* 0x000fe400000010ff */
[----:B------:R-:W-:-:S02]  /*0e80*/  F2FP.BF16.F32.PACK_AB R18, R18, R9 ;  /* 0x000000091212723e */ /* 0x000fc400000010ff */
[----:B------:R-:W-:Y:S02]  /*0e90*/  PRMT R22, R10, 0x7632, R22 ;  /* 0x000076320a167816 */ /* 0x000fe40000000016 */
[----:B------:R-:W-:Y:S02]  /*0ea0*/  LOP3.LUT R27, R8, 0xffff, RZ, 0xc0, !PT ;  /* 0x0000ffff081b7812 */ /* 0x000fe400078ec0ff */
[----:B------:R-:W-:Y:S02]  /*0eb0*/  PRMT R9, R23, 0x7610, R9 ;  /* 0x0000761017097816 */ /* 0x000fe40000000009 */
[----:B------:R-:W-:Y:S02]  /*0ec0*/  LOP3.LUT R23, R19, 0xffff, RZ, 0xc0, !PT ;  /* 0x0000ffff13177812 */ /* 0x000fe400078ec0ff */
[----:B------:R-:W-:Y:S02]  /*0ed0*/  PRMT R8, R18, 0x7632, R8 ;  /* 0x0000763212087816 */ /* 0x000fe40000000008 */
[----:B------:R-:W-:-:S02]  /*0ee0*/  PRMT R19, R22, 0x5410, R27 ;  /* 0x0000541016137816 */ /* 0x000fc4000000001b */
[----:B------:R-:W-:Y:S02]  /*0ef0*/  SHF.L.U64.HI R22, R27, 0x10, RZ ;  /* 0x000000101b167819 */ /* 0x000fe400000102ff */
[----:B------:R-:W-:Y:S02]  /*0f00*/  LOP3.LUT R27, R8, 0xffff, RZ, 0xc0, !PT ;  /* 0x0000ffff081b7812 */ /* 0x000fe400078ec0ff */
[----:B------:R-:W-:Y:S02]  /*0f10*/  LOP3.LUT R8, R23, 0xffff0000, R22, 0xf8, !PT ;  /* 0xffff000017087812 */ /* 0x000fe400078ef816 */
[----:B------:R-:W-:Y:S02]  /*0f20*/  SHF.R.U64 R22, R14, 0x10, R15 ;  /* 0x000000100e167819 */ /* 0x000fe4000000120f */
[----:B------:R-:W-:Y:S02]  /*0f30*/  LOP3.LUT R9, R9, 0xffff, RZ, 0xc0, !PT ;  /* 0x0000ffff09097812 */ /* 0x000fe400078ec0ff */
[----:B------:R-:W-:Y:S01]  /*0f40*/  SHF.L.U64.HI R26, R27, 0x10, RZ ;  /* 0x000000101b1a7819 */ /* 0x000fe200000102ff */
[----:B------:R-:W-:Y:S01]  /*0f50*/  IMAD.U32 R22, R22, 0x10000, RZ ;  /* 0x0001000016167824 */ /* 0x000fe200078e00ff */
[----:B------:R-:W-:-:S02]  /*0f60*/  SHF.R.U32.HI R23, RZ, 0x10, R13 ;  /* 0x00000010ff177819 */ /* 0x000fc4000001160d */
[----:B------:R-:W-:Y:S01]  /*0f70*/  LOP3.LUT R9, R9, 0xffff0000, R26, 0xf8, !PT ;  /* 0xffff000009097812 */ /* 0x000fe200078ef81a */
[----:B------:R-:W-:Y:S01]  /*0f80*/  FMUL R26, R20, UR29 ;  /* 0x0000001d141a7c20 */ /* 0x000fe20008400000 */
[----:B------:R-:W-:Y:S01]  /*0f90*/  FSEL R22, R22, RZ, P1 ;  /* 0x000000ff16167208 */ /* 0x000fe20000800000 */
[----:B------:R-:W-:Y:S01]  /*0fa0*/  FMUL R20, R21, UR29 ;  /* 0x0000001d15147c20 */ /* 0x000fe20008400000 */
[----:B------:R-:W-:Y:S01]  /*0fb0*/  PRMT R18, R18, 0x5410, R27 ;  /* 0x0000541012127816 */ /* 0x000fe2000000001b */
[----:B------:R-:W-:Y:S01]  /*0fc0*/  IMAD.U32 R21, R15, 0x10000, RZ ;  /* 0x000100000f157824 */ /* 0x000fe200078e00ff */
[----:B------:R-:W-:Y:S01]  /*0fd0*/  SHF.R.U32.HI R11, RZ, 0x10, R11 ;  /* 0x00000010ff0b7819 */ /* 0x000fe2000001160b */
[----:B------:R-:W-:Y:S01]  /*0fe0*/  FMUL R27, R22, UR29 ;  /* 0x0000001d161b7c20 */ /* 0x000fe20008400000 */
[----:B------:R-:W-:Y:S01]  /*0ff0*/  IMAD.U32 R22, R14, 0x10000, RZ ;  /* 0x000100000e167824 */ /* 0x000fe200078e00ff */
[----:B------:R-:W-:Y:S01]  /*1000*/  F2FP.BF16.F32.PACK_AB R26, RZ, R26 ;  /* 0x0000001aff1a723e */ /* 0x000fe200000010ff */
[----:B------:R-:W-:Y:S01]  /*1010*/  IMAD.U32 R23, R23, 0x10000, RZ ;  /* 0x0001000017177824 */ /* 0x000fe200078e00ff */
[----:B------:R-:W-:-:S02]  /*1020*/  SHF.R.U32.HI R15, RZ, 0x10, R15 ;  /* 0x00000010ff0f7819 */ /* 0x000fc4000001160f */
[----:B------:R-:W-:Y:S02]  /*1030*/  F2FP.BF16.F32.PACK_AB R14, RZ, R27 ;  /* 0x0000001bff0e723e */ /* 0x000fe400000010ff */
[----:B------:R-:W-:Y:S02]  /*1040*/  FSEL R27, R21, RZ, P0 ;  /* 0x000000ff151b7208 */ /* 0x000fe40000000000 */
[----:B------:R-:W-:Y:S02]  /*1050*/  FSEL R12, R12, RZ, P2 ;  /* 0x000000ff0c0c7208 */ /* 0x000fe40001000000 */
[----:B------:R-:W-:Y:S01]  /*1060*/  PRMT R13, R26, 0x7610, R13 ;  /* 0x000076101a0d7816 */ /* 0x000fe2000000000d */
[----:B------:R-:W-:Y:S01]  /*1070*/  IMAD.U32 R26, R11, 0x10000, RZ ;  /* 0x000100000b1a7824 */ /* 0x000fe200078e00ff */
[----:B------:R-:W-:Y:S01]  /*1080*/  FSEL R23, R23, RZ, P6 ;  /* 0x000000ff17177208 */ /* 0x000fe20003000000 */
[----:B------:R-:W-:Y:S01]  /*1090*/  IMAD.U32 R11, R15, 0x10000, RZ ;  /* 0x000100000f0b7824 */ /* 0x000fe200078e00ff */
[----:B------:R-:W-:Y:S01]  /*10a0*/  FSEL R21, R22, RZ, P5 ;  /* 0x000000ff16157208 */ /* 0x000fe20002800000 */
[----:B------:R-:W-:Y:S01]  /*10b0*/  FMUL R22, R12, UR29 ;  /* 0x0000001d0c167c20 */ /* 0x000fe20008400000 */
[----:B------:R-:W-:Y:S01]  /*10c0*/  FSEL R15, R26, RZ, P3 ;  /* 0x000000ff1a0f7208 */ /* 0x000fe20001800000 */
[----:B------:R-:W-:Y:S01]  /*10d0*/  FMUL R12, R23, UR29 ;  /* 0x0000001d170c7c20 */ /* 0x000fe20008400000 */
[----:B------:R-:W-:Y:S01]  /*10e0*/  FSEL R26, R11, RZ, P4 ;  /* 0x000000ff0b1a7208 */ /* 0x000fe20002000000 */
[----:B------:R-:W-:Y:S01]  /*10f0*/  FMUL R21, R21, UR29 ;  /* 0x0000001d15157c20 */ /* 0x000fe20008400000 */
[----:B------:R-:W-:Y:S01]  /*1100*/  FMUL R27, R27, UR29 ;  /* 0x0000001d1b1b7c20 */ /* 0x000fe20008400000 */
[----:B------:R-:W-:Y:S01]  /*1110*/  FMUL R15, R15, UR29 ;  /* 0x0000001d0f0f7c20 */ /* 0x000fe20008400000 */
[----:B------:R-:W-:-:S02]  /*1120*/  LOP3.LUT R28, R13, 0xffff, RZ, 0xc0, !PT ;  /* 0x0000ffff0d1c7812 */ /* 0x000fc400078ec0ff */
[----:B------:R-:W-:Y:S01]  /*1130*/  F2FP.BF16.F32.PACK_AB R11, R21, R12 ;  /* 0x0000000c150b723e */ /* 0x000fe200000010ff */
[----:B------:R-:W-:Y:S01]  /*1140*/  FMUL R12, R26, UR29 ;  /* 0x0000001d1a0c7c20 */ /* 0x000fe20008400000 */
[----:B------:R-:W-:Y:S02]  /*1150*/  LOP3.LUT R13, R14, 0xffff, RZ, 0xc0, !PT ;  /* 0x0000ffff0e0d7812 */ /* 0x000fe400078ec0ff */
[----:B------:R-:W-:Y:S01]  /*1160*/  F2FP.BF16.F32.PACK_AB R20, RZ, R20 ;  /* 0x00000014ff14723e */ /* 0x000fe200000010ff */
[----:B------:R-:W0:Y:S01]  /*1170*/  LDC R14, c[0x0][0xc] ;  /* 0x00000300ff0e7b82 */ /* 0x000e220000000800 */
[----:B------:R-:W-:Y:S02]  /*1180*/  PRMT R26, R11, 0x7632, R26 ;  /* 0x000076320b1a7816 */ /* 0x000fe4000000001a */
[----:B------:R-:W-:Y:S02]  /*1190*/  F2FP.BF16.F32.PACK_AB R23, RZ, R27 ;  /* 0x0000001bff17723e */ /* 0x000fe400000010ff */
[----:B------:R-:W-:-:S02]  /*11a0*/  F2FP.BF16.F32.PACK_AB R15, R22, R15 ;  /* 0x0000000f160f723e */ /* 0x000fc400000010ff */
[----:B------:R-:W-:Y:S02]  /*11b0*/  LOP3.LUT R22, R20, 0xffff, RZ, 0xc0, !PT ;  /* 0x0000ffff14167812 */ /* 0x000fe400078ec0ff */
[----:B------:R-:W-:Y:S02]  /*11c0*/  SHF.L.U64.HI R27, R28, 0x10, RZ ;  /* 0x000000101c1b7819 */ /* 0x000fe400000102ff */
[----:B------:R-:W-:Y:S02]  /*11d0*/  PRMT R20, R26, 0x5410, R13 ;  /* 0x000054101a147816 */ /* 0x000fe4000000000d */
[----:B------:R-:W-:Y:S02]  /*11e0*/  SHF.L.U64.HI R26, R13, 0x10, RZ ;  /* 0x000000100d1a7819 */ /* 0x000fe400000102ff */
[----:B------:R-:W-:Y:S02]  /*11f0*/  LOP3.LUT R23, R23, 0xffff, RZ, 0xc0, !PT ;  /* 0x0000ffff17177812 */ /* 0x000fe400078ec0ff */
[----:B------:R-:W-:-:S02]  /*1200*/  F2FP.BF16.F32.PACK_AB R13, RZ, R12 ;  /* 0x0000000cff0d723e */ /* 0x000fc400000010ff */
[----:B------:R-:W-:Y:S02]  /*1210*/  PRMT R21, R15, 0x7632, R21 ;  /* 0x000076320f157816 */ /* 0x000fe40000000015 */
[----:B------:R-:W-:Y:S02]  /*1220*/  LOP3.LUT R22, R22, 0xffff0000, R27, 0xf8, !PT ;  /* 0xffff000016167812 */ /* 0x000fe400078ef81b */
[----:B------:R-:W-:Y:S01]  /*1230*/  IADD3 R12, P0, R24, UR34, RZ ;  /* 0x00000022180c7c10 */ /* 0x000fe2000ff1e0ff */
[----:B0-----:R-:W-:Y:S01]  /*1240*/  IMAD.WIDE.U32 R16, R14, 0x80, R16 ;  /* 0x000000800e107825 */ /* 0x001fe200078e0010 */
[----:B------:R-:W-:Y:S02]  /*1250*/  LOP3.LUT R23, R23, 0xffff0000, R26, 0xf8, !PT ;  /* 0xffff000017177812 */ /* 0x000fe400078ef81a */
[----:B------:R-:W-:Y:S02]  /*1260*/  PRMT R24, R13, 0x7610, R24 ;  /* 0x000076100d187816 */ /* 0x000fe40000000018 */
[----:B------:R-:W-:-:S02]  /*1270*/  PRMT R21, R21, 0x5410, R28 ;  /* 0x0000541015157816 */ /* 0x000fc4000000001c */
[----:B------:R-:W-:Y:S02]  /*1280*/  PRMT R22, R22, 0x5410, R11 ;  /* 0x0000541016167816 */ /* 0x000fe4000000000b */
[----:B------:R-:W-:Y:S02]  /*1290*/  PRMT R11, R23, 0x5410, R24 ;  /* 0x00005410170b7816 */ /* 0x000fe40000000018 */
[----:B------:R-:W-:Y:S01]  /*12a0*/  PRMT R23, R9, 0x5410, R10 ;  /* 0x0000541009177816 */ /* 0x000fe2000000000a */
[----:B------:R-:W-:Y:S01]  /*12b0*/  IMAD.MOV.U32 R9, RZ, RZ, R22 ;  /* 0x000000ffff097224 */ /* 0x000fe200078e0016 */
[----:B------:R-:W-:Y:S01]  /*12c0*/  PRMT R24, R8, 0x5410, R15 ;  /* 0x0000541008187816 */ /* 0x000fe2000000000f */
[----:B------:R-:W-:Y:S01]  /*12d0*/  IMAD.MOV.U32 R8, RZ, RZ, R21 ;  /* 0x000000ffff087224 */ /* 0x000fe200078e0015 */
[----:B------:R-:W-:Y:S01]  /*12e0*/  IADD3.X R13, R25, UR35, RZ, P0, !PT ;  /* 0x00000023190d7c10 */ /* 0x000fe200087fe4ff */
[----:B------:R-:W-:Y:S01]  /*12f0*/  IMAD.MOV.U32 R10, RZ, RZ, R20 ;  /* 0x000000ffff0a7224 */ /* 0x000fe200078e0014 */
[----:B------:R-:W-:-:S04]  /*1300*/  ISETP.GE.U32.AND P0, PT, R16, UR36, PT ;  /* 0x0000002410007c0c */ /* 0x000fc8000bf06070 */
[----:B------:R0:W-:Y:S01]  /*1310*/  STG.E.128 desc[UR26][R12.64+0x10], R8 ;  /* 0x000010080c007986 */ /* 0x0001e2000c101d1a */
[----:B------:R-:W-:Y:S01]  /*1320*/  ISETP.GE.U32.AND.EX P0, PT, R17, UR37, PT, P0 ;  /* 0x0000002511007c0c */ /* 0x000fe2000bf06100 */
[----:B0-----:R-:W-:Y:S02]  /*1330*/  IMAD.MOV.U32 R10, RZ, RZ, R19 ;  /* 0x000000ffff0a7224 */ /* 0x001fe400078e0013 */
[----:B------:R-:W-:Y:S02]  /*1340*/  IMAD.MOV.U32 R11, RZ, RZ, R24 ;  /* 0x000000ffff0b7224 */ /* 0x000fe400078e0018 */
[----:B------:R-:W-:Y:S02]  /*1350*/  IMAD.MOV.U32 R8, RZ, RZ, R18 ;  /* 0x000000ffff087224 */ /* 0x000fe400078e0012 */
[----:B------:R-:W-:-:S05]  /*1360*/  IMAD.MOV.U32 R9, RZ, RZ, R23 ;  /* 0x000000ffff097224 */ /* 0x000fca00078e0017 */
[----:B------:R0:W-:Y:S01]  /*1370*/  STG.E.128 desc[UR26][R12.64], R8 ;  /* 0x000000080c007986 */ /* 0x0001e2000c101d1a */
[----:B------:R-:W-:Y:S05]  /*1380*/  @!P0 BRA `(.L_x_27) ;  /* 0xffffffec00e08947 */ /* 0x000fea000383ffff */
[----:B------:R-:W-:Y:S05]  /*1390*/  BSYNC B0 ;  /* 0x0000000000007941 */ /* 0x000fea0003800000 */
.L_x_24:
[----:B------:R-:W-:Y:S05]  /*13a0*/  EXIT ;  /* 0x000000000000794d */ /* 0x000fea0003800000 */
.L_x_28:
        /* <DEDUP_REMOVED lines=13> */
.L_x_40:


//--------------------- .text._ZN18transformer_engine43_GLOBAL__N__1208cb38_10_dropout_cu_88531ceb22dropout_kernel_fwd_f16I6__halfEEvPKT_PS3_PhPKmmjf --------------------------
	.section	.text._ZN18transformer_engine43_GLOBAL__N__1208cb38_10_dropout_cu_88531ceb22dropout_kernel_fwd_f16I6__halfEEvPKT_PS3_PhPKmmjf,"ax",@progbits
	.align	128
.text._ZN18transformer_engine43_GLOBAL__N__1208cb38_10_dropout_cu_88531ceb22dropout_kernel_fwd_f16I6__halfEEvPKT_PS3_PhPKmmjf:
        .type           _ZN18transformer_engine43_GLOBAL__N__1208cb38_10_dropout_cu_88531ceb22dropout_kernel_fwd_f16I6__halfEEvPKT_PS3_PhPKmmjf,@function
        .size           _ZN18transformer_engine43_GLOBAL__N__1208cb38_10_dropout_cu_88531ceb22dropout_kernel_fwd_f16I6__halfEEvPKT_PS3_PhPKmmjf,(.L_x_41 - _ZN18transformer_engine43_GLOBAL__N__1208cb38_10_dropout_cu_88531ceb22dropout_kernel_fwd_f16I6__halfEEvPKT_PS3_PhPKmmjf)
        .other          _ZN18transformer_engine43_GLOBAL__N__1208cb38_10_dropout_cu_88531ceb22dropout_kernel_fwd_f16I6__halfEEvPKT_PS3_PhPKmmjf,@"STO_CUDA_ENTRY STV_DEFAULT"
_ZN18transformer_engine43_GLOBAL__N__1208cb38_10_dropout_cu_88531ceb22dropout_kernel_fwd_f16I6__halfEEvPKT_PS3_PhPKmmjf:
        /* <DEDUP_REMOVED lines=49> */
.L_x_32:
        /* <DEDUP_REMOVED lines=95> */
.L_x_31:
[----:B------:R-:W-:Y:S02]  /*0900*/  IMAD.MOV.U32 R20, RZ, RZ, R18 ;  /* 0x000000ffff147224 */ /* 0x000fe400078e0012 */
[----:B------:R-:W-:Y:S02]  /*0910*/  IMAD.MOV.U32 R19, RZ, RZ, R10 ;  /* 0x000000ffff137224 */ /* 0x000fe400078e000a */
[----:B------:R-:W-:Y:S02]  /*0920*/  IMAD.MOV.U32 R21, RZ, RZ, R22 ;  /* 0x000000ffff157224 */ /* 0x000fe400078e0016 */
[----:B------:R-:W-:-:S07]  /*0930*/  IMAD.MOV.U32 R18, RZ, RZ, R12 ;  /* 0x000000ffff127224 */ /* 0x000fce00078e000c */
.L_x_30:
        /* <DEDUP_REMOVED lines=26> */
[----:B------:R-:W-:Y:S02]  /*0ae0*/  LEA.HI R20, R20, R19, RZ, 0x1e ;  /* 0x0000001314147211 */ /* 0x000fe400078ff0ff */
[----:B------:R-:W-:-:S02]  /*0af0*/  LEA.HI.X R19, R16, UR31, R17, 0x1, P0 ;  /* 0x0000001f10137c11 */ /* 0x000fc400080f0c11 */
[----:B------:R-:W-:-:S04]  /*0b00*/  LEA.HI R20, R20, R20, RZ, 0xf ;  /* 0x0000001414147211 */ /* 0x000fc800078f78ff */
[----:B------:R-:W-:Y:S02]  /*0b10*/  LOP3.LUT R27, RZ, R20, RZ, 0x33, !PT ;  /* 0x00000014ff1b7212 */ /* 0x000fe400078e33ff */
[C---:B------:R-:W-:Y:S02]  /*0b20*/  LOP3.LUT R21, R20.reuse, 0x1, RZ, 0xc, !PT ;  /* 0x0000000114157812 */ /* 0x040fe400078e0cff */
[C---:B------:R-:W-:Y:S01]  /*0b30*/  LOP3.LUT P2, RZ, R20.reuse, 0x2, RZ, 0xc, !PT ;  /* 0x0000000214ff7812 */ /* 0x040fe20007840cff */
[----:B------:R1:W-:Y:S01]  /*0b40*/  STG.E.U16 desc[UR26][R18.64], R27 ;  /* 0x0000001b12007986 */ /* 0x0003e2000c10151a */
[C---:B------:R-:W-:Y:S02]  /*0b50*/  LOP3.LUT P0, RZ, R20.reuse, 0x4, RZ, 0xc, !PT ;  /* 0x0000000414ff7812 */ /* 0x040fe40007800cff */
[----:B------:R-:W-:Y:S02]  /*0b60*/  ISETP.NE.U32.AND P3, PT, R21, 0x1, PT ;  /* 0x000000011500780c */ /* 0x000fe40003f65070 */
[----:B------:R-:W-:-:S02]  /*0b70*/  LOP3.LUT P5, RZ, R20, 0x20, RZ, 0xc, !PT ;  /* 0x0000002014ff7812 */ /* 0x000fc400078a0cff */
[C---:B------:R-:W-:Y:S02]  /*0b80*/  LOP3.LUT P4, RZ, R20.reuse, 0x8, RZ, 0xc, !PT ;  /* 0x0000000814ff7812 */ /* 0x040fe40007880cff */
[C---:B------:R-:W-:Y:S02]  /*0b90*/  LOP3.LUT P6, RZ, R20.reuse, 0x10, RZ, 0xc, !PT ;  /* 0x0000001014ff7812 */ /* 0x040fe400078c0cff */
[----:B------:R-:W-:Y:S02]  /*0ba0*/  LOP3.LUT P1, RZ, R20, 0x40, RZ, 0xc, !PT ;  /* 0x0000004014ff7812 */ /* 0x000fe40007820cff */
[--C-:B--2---:R-:W-:Y:S01]  /*0bb0*/  SHF.R.U64 R26, R8, 0x10, R9.reuse ;  /* 0x00000010081a7819 */ /* 0x104fe20000001209 */
[----:B0-----:R-:W-:Y:S01]  /*0bc0*/  HADD2.F32 R23, -RZ, R8.H0_H0 ;  /* 0x20000008ff177230 */ /* 0x001fe20000004100 */
[----:B------:R-:W-:Y:S01]  /*0bd0*/  SHF.R.U32.HI R28, RZ, 0x10, R9 ;  /* 0x00000010ff1c7819 */ /* 0x000fe20000011609 */
[----:B------:R-:W-:Y:S01]  /*0be0*/  HADD2.F32 R22, -RZ, R9.H0_H0 ;  /* 0x20000009ff167230 */ /* 0x000fe20000004100 */
[----:B------:R-:W-:Y:S01]  /*0bf0*/  SHF.R.U64 R8, R10, 0x10, R11 ;  /* 0x000000100a087819 */ /* 0x000fe2000000120b */
[----:B------:R-:W-:Y:S01]  /*0c00*/  HADD2.F32 R26, -RZ, R26.H0_H0 ;  /* 0x2000001aff1a7230 */ /* 0x000fe20000004100 */
[----:B---3--:R-:W-:Y:S01]  /*0c10*/  SHF.R.U64 R9, R12, 0x10, R13 ;  /* 0x000000100c097819 */ /* 0x008fe2000000120d */
[----:B------:R-:W-:Y:S01]  /*0c20*/  HADD2.F32 R21, -RZ, R10.H0_H0 ;  /* 0x2000000aff157230 */ /* 0x000fe20000004100 */
[----:B-1----:R-:W-:Y:S01]  /*0c30*/  FSEL R19, R22, RZ, P0 ;  /* 0x000000ff16137208 */ /* 0x002fe20000000000 */
[----:B------:R-:W-:Y:S01]  /*0c40*/  HADD2.F32 R10, -RZ, R8.H0_H0 ;  /* 0x20000008ff0a7230 */ /* 0x000fe20000004100 */
[----:B------:R-:W-:Y:S01]  /*0c50*/  FSEL R18, R26, RZ, P2 ;  /* 0x000000ff1a127208 */ /* 0x000fe20001000000 */
[----:B------:R-:W-:Y:S01]  /*0c60*/  HADD2.F32 R28, -RZ, R28.H0_H0 ;  /* 0x2000001cff1c7230 */ /* 0x000fe20000004100 */
[----:B------:R-:W-:Y:S01]  /*0c70*/  LOP3.LUT P0, RZ, R20, 0x200, RZ, 0xc, !PT ;  /* 0x0000020014ff7812 */ /* 0x000fe20007800cff */
[----:B------:R-:W-:Y:S01]  /*0c80*/  HADD2.F32 R9, -RZ, R9.H0_H0 ;  /* 0x20000009ff097230 */ /* 0x000fe20000004100 */
[----:B------:R-:W-:Y:S01]  /*0c90*/  FSEL R8, R23, RZ, !P3 ;  /* 0x000000ff17087208 */ /* 0x000fe20005800000 */
[----:B------:R-:W-:Y:S01]  /*0ca0*/  HADD2.F32 R26, -RZ, R11.H0_H0 ;  /* 0x2000000bff1a7230 */ /* 0x000fe20000004100 */
[----:B------:R-:W-:Y:S01]  /*0cb0*/  FSEL R23, R10, RZ, P5 ;  /* 0x000000ff0a177208 */ /* 0x000fe20002800000 */
[----:B------:R-:W-:Y:S01]  /*0cc0*/  HADD2.F32 R12, -RZ, R12.H0_H0 ;  /* 0x2000000cff0c7230 */ /* 0x000fe20000004100 */
[----:B------:R-:W-:Y:S01]  /*0cd0*/  FSEL R22, R28, RZ, P4 ;  /* 0x000000ff1c167208 */ /* 0x000fe20002000000 */
[----:B------:R-:W-:Y:S01]  /*0ce0*/  FMUL R8, R8, UR29 ;  /* 0x0000001d08087c20 */ /* 0x000fe20008400000 */
[----:B------:R-:W-:Y:S01]  /*0cf0*/  FSEL R21, R21, RZ, P6 ;  /* 0x000000ff15157208 */ /* 0x000fe20003000000 */
[----:B------:R-:W-:Y:S01]  /*0d00*/  FMUL R23, R23, UR29 ;  /* 0x0000001d17177c20 */ /* 0x000fe20008400000 */
[----:B------:R-:W-:Y:S01]  /*0d10*/  FSEL R10, R26, RZ, P1 ;  /* 0x000000ff1a0a7208 */ /* 0x000fe20000800000 */
[----:B------:R-:W-:Y:S01]  /*0d20*/  FMUL R22, R22, UR29 ;  /* 0x0000001d16167c20 */ /* 0x000fe20008400000 */
[----:B------:R-:W-:Y:S01]  /*0d30*/  FSEL R9, R9, RZ, P0 ;  /* 0x000000ff09097208 */ /* 0x000fe20000000000 */
[----:B------:R-:W-:Y:S01]  /*0d40*/  FMUL R21, R21, UR29 ;  /* 0x0000001d15157c20 */ /* 0x000fe20008400000 */
[----:B------:R-:W-:-:S02]  /*0d50*/  LOP3.LUT P3, RZ, R20, 0x80, RZ, 0xc, !PT ;  /* 0x0000008014ff7812 */ /* 0x000fc40007860cff */
[C---:B------:R-:W-:Y:S02]  /*0d60*/  LOP3.LUT P2, RZ, R20.reuse, 0x100, RZ, 0xc, !PT ;  /* 0x0000010014ff7812 */ /* 0x040fe40007840cff */
[C---:B------:R-:W-:Y:S02]  /*0d70*/  LOP3.LUT P4, RZ, R20.reuse, 0x400, RZ, 0xc, !PT ;  /* 0x0000040014ff7812 */ /* 0x040fe40007880cff */
[C---:B------:R-:W-:Y:S02]  /*0d80*/  LOP3.LUT P6, RZ, R20.reuse, 0x800, RZ, 0xc, !PT ;  /* 0x0000080014ff7812 */ /* 0x040fe400078c0cff */
[C---:B------:R-:W-:Y:S02]  /*0d90*/  LOP3.LUT P5, RZ, R20.reuse, 0x1000, RZ, 0xc, !PT ;  /* 0x0000100014ff7812 */ /* 0x040fe400078a0cff */
[C---:B------:R-:W-:Y:S02]  /*0da0*/  LOP3.LUT P1, RZ, R20.reuse, 0x2000, RZ, 0xc, !PT ;  /* 0x0000200014ff7812 */ /* 0x040fe40007820cff */
[----:B------:R-:W-:-:S02]  /*0db0*/  LOP3.LUT P0, RZ, R20, 0x4000, RZ, 0xc, !PT ;  /* 0x0000400014ff7812 */ /* 0x000fc40007800cff */
[----:B------:R-:W-:Y:S01]  /*0dc0*/  PRMT R26, R20, 0x9910, RZ ;  /* 0x00009910141a7816 */ /* 0x000fe200000000ff */
[----:B------:R-:W-:Y:S01]  /*0dd0*/  HADD2.F32 R20, -RZ, R13.H0_H0 ;  /* 0x2000000dff147230 */ /* 0x000fe20000004100 */
[----:B------:R-:W-:Y:S02]  /*0de0*/  SHF.R.U32.HI R11, RZ, 0x10, R11 ;  /* 0x00000010ff0b7819 */ /* 0x000fe4000001160b */
[----:B------:R-:W-:Y:S02]  /*0df0*/  FSEL R12, R12, RZ, P2 ;  /* 0x000000ff0c0c7208 */ /* 0x000fe40001000000 */
[----:B------:R-:W-:Y:S02]  /*0e00*/  FSEL R20, R20, RZ, P4 ;  /* 0x000000ff14147208 */ /* 0x000fe40002000000 */
[----:B------:R-:W-:Y:S02]  /*0e10*/  ISETP.GE.AND P4, PT, R26, RZ, PT ;  /* 0x000000ff1a00720c */ /* 0x000fe40003f86270 */
[----:B------:R-:W-:Y:S01]  /*0e20*/  F2FP.F16.F32.PACK_AB R26, RZ, R23 ;  /* 0x00000017ff1a723e */ /* 0x000fe200000000ff */
[----:B------:R-:W-:Y:S01]  /*0e30*/  FMUL R23, R10, UR29 ;  /* 0x0000001d0a177c20 */ /* 0x000fe20008400000 */
[----:B------:R-:W-:Y:S01]  /*0e40*/  F2FP.F16.F32.PACK_AB R10, R21, R22 ;  /* 0x00000016150a723e */ /* 0x000fe200000000ff */
[----:B------:R-:W-:Y:S01]  /*0e50*/  FMUL R22, R19, UR29 ;  /* 0x0000001d13167c20 */ /* 0x000fe20008400000 */
[----:B------:R-:W-:Y:S01]  /*0e60*/  PRMT R21, R26, 0x7610, R21 ;  /* 0x000076101a157816 */ /* 0x000fe20000000015 */
[----:B------:R-:W-:Y:S01]  /*0e70*/  FMUL R19, R18, UR29 ;  /* 0x0000001d12137c20 */ /* 0x000fe20008400000 */
[----:B------:R-:W-:-:S02]  /*0e80*/  F2FP.F16.F32.PACK_AB R23, RZ, R23 ;  /* 0x00000017ff17723e */ /* 0x000fc400000000ff */
[----:B------:R-:W-:Y:S02]  /*0e90*/  F2FP.F16.F32.PACK_AB R18, RZ, R22 ;  /* 0x00000016ff12723e */ /* 0x000fe400000000ff */
[----:B------:R-:W-:Y:S02]  /*0ea0*/  LOP3.LUT R22, R21, 0xffff, RZ, 0xc0, !PT ;  /* 0x0000ffff15167812 */ /* 0x000fe400078ec0ff */
[----:B------:R-:W-:Y:S02]  /*0eb0*/  F2FP.F16.F32.PACK_AB R21, R19, R8 ;  /* 0x000000081315723e */ /* 0x000fe400000000ff */
[----:B------:R-:W-:Y:S02]  /*0ec0*/  LOP3.LUT R8, R23, 0xffff, RZ, 0xc0, !PT ;  /* 0x0000ffff17087812 */ /* 0x000fe400078ec0ff */
[----:B------:R-:W-:Y:S02]  /*0ed0*/  SHF.L.U64.HI R23, R22, 0x10, RZ ;  /* 0x0000001016177819 */ /* 0x000fe400000102ff */
[----:B------:R-:W-:-:S02]  /*0ee0*/  PRMT R19, R10, 0x5432, R22 ;  /* 0x000054320a137816 */ /* 0x000fc40000000016 */
[C---:B------:R-:W-:Y:S02]  /*0ef0*/  PRMT R22, R21.reuse, 0x7632, R22 ;  /* 0x0000763215167816 */ /* 0x040fe40000000016 */
[--C-:B------:R-:W-:Y:S02]  /*0f00*/  LOP3.LUT R8, R8, 0xffff0000, R23.reuse, 0xf8, !PT ;  /* 0xffff000008087812 */ /* 0x100fe400078ef817 */
[----:B------:R-:W-:Y:S02]  /*0f10*/  PRMT R23, R18, 0x7610, R23 ;  /* 0x0000761012177816 */ /* 0x000fe40000000017 */
[----:B------:R-:W-:Y:S02]  /*0f20*/  PRMT R18, R21, 0x7610, R18 ;  /* 0x0000761015127816 */ /* 0x000fe40000000012 */
[----:B------:R-:W-:Y:S02]  /*0f30*/  LOP3.LUT R27, R22, 0xffff, RZ, 0xc0, !PT ;  /* 0x0000ffff161b7812 */ /* 0x000fe400078ec0ff */
[----:B------:R-:W-:-:S02]  /*0f40*/  SHF.R.U64 R21, R14, 0x10, R15 ;  /* 0x000000100e157819 */ /* 0x000fc4000000120f */
[----:B------:R-:W-:Y:S02]  /*0f50*/  PRMT R18, R18, 0x5410, R27 ;  /* 0x0000541012127816 */ /* 0x000fe4000000001b */
[----:B------:R-:W-:Y:S01]  /*0f60*/  LOP3.LUT R22, R23, 0xffff, RZ, 0xc0, !PT ;  /* 0x0000ffff17167812 */ /* 0x000fe200078ec0ff */
[----:B------:R-:W-:Y:S01]  /*0f70*/  HADD2.F32 R21, -RZ, R21.H0_H0 ;  /* 0x20000015ff157230 */ /* 0x000fe20000004100 */
[----:B------:R-:W-:Y:S01]  /*0f80*/  SHF.L.U64.HI R27, R27, 0x10, RZ ;  /* 0x000000101b1b7819 */ /* 0x000fe200000102ff */
[----:B------:R-:W-:-:S03]  /*0f90*/  FMUL R23, R9, UR29 ;  /* 0x0000001d09177c20 */ /* 0x000fc60008400000 */
[----:B------:R-:W-:Y:S02]  /*0fa0*/  LOP3.LUT R9, R22, 0xffff0000, R27, 0xf8, !PT ;  /* 0xffff000016097812 */ /* 0x000fe400078ef81b */
[----:B------:R-:W-:Y:S02]  /*0fb0*/  FSEL R22, R21, RZ, P1 ;  /* 0x000000ff15167208 */ /* 0x000fe40000800000 */
[----:B------:R-:W-:Y:S01]  /*0fc0*/  SHF.R.U32.HI R21, RZ, 0x10, R13 ;  /* 0x00000010ff157819 */ /* 0x000fe2000001160d */
[----:B------:R-:W-:Y:S01]  /*0fd0*/  FMUL R13, R20, UR29 ;  /* 0x0000001d140d7c20 */ /* 0x000fe20008400000 */
[----:B------:R-:W-:Y:S01]  /*0fe0*/  F2FP.F16.F32.PACK_AB R23, RZ, R23 ;  /* 0x00000017ff17723e */ /* 0x000fe200000000ff */
[----:B------:R-:W-:Y:S02]  /*0ff0*/  HADD2.F32 R20, -RZ, R14.H0_H0 ;  /* 0x2000000eff147230 */ /* 0x000fe40000004100 */
[----:B------:R-:W-:Y:S01]  /*1000*/  FMUL R14, R22, UR29 ;  /* 0x0000001d160e7c20 */ /* 0x000fe20008400000 */
[----:B------:R-:W-:Y:S01]  /*1010*/  HADD2.F32 R22, -RZ, R15.H0_H0 ;  /* 0x2000000fff167230 */ /* 0x000fe20000004100 */
[----:B------:R-:W-:Y:S01]  /*1020*/  F2FP.F16.F32.PACK_AB R26, RZ, R13 ;  /* 0x0000000dff1a723e */ /* 0x000fe200000000ff */
[----:B------:R-:W-:Y:S01]  /*1030*/  HADD2.F32 R21, -RZ, R21.H0_H0 ;  /* 0x20000015ff157230 */ /* 0x000fe20000004100 */
[----:B------:R-:W-:Y:S01]  /*1040*/  PRMT R13, R23, 0x7610, R13 ;  /* 0x00007610170d7816 */ /* 0x000fe2000000000d */
[----:B------:R-:W-:Y:S01]  /*1050*/  HADD2.F32 R23, -RZ, R11.H0_H0 ;  /* 0x2000000bff177230 */ /* 0x000fe20000004100 */
[----:B------:R-:W-:-:S02]  /*1060*/  SHF.R.U32.HI R15, RZ, 0x10, R15 ;  /* 0x00000010ff0f7819 */ /* 0x000fc4000001160f */
[----:B------:R-:W-:Y:S02]  /*1070*/  PRMT R11, R26, 0x7610, R11 ;  /* 0x000076101a0b7816 */ /* 0x000fe4000000000b */
[----:B------:R-:W-:Y:S01]  /*1080*/  FSEL R27, R22, RZ, P0 ;  /* 0x000000ff161b7208 */ /* 0x000fe20000000000 */
[----:B------:R-:W-:Y:S01]  /*1090*/  HADD2.F32 R15, -RZ, R15.H0_H0 ;  /* 0x2000000fff0f7230 */ /* 0x000fe20000004100 */
[----:B------:R-:W-:Y:S02]  /*10a0*/  FSEL R23, R23, RZ, P3 ;  /* 0x000000ff17177208 */ /* 0x000fe40001800000 */
[----:B------:R-:W-:Y:S01]  /*10b0*/  FSEL R22, R21, RZ, P6 ;  /* 0x000000ff15167208 */ /* 0x000fe20003000000 */
[----:B------:R-:W-:Y:S01]  /*10c0*/  FMUL R21, R12, UR29 ;  /* 0x0000001d0c157c20 */ /* 0x000fe20008400000 */
[----:B------:R-:W-:Y:S01]  /*10d0*/  FSEL R26, R20, RZ, P5 ;  /* 0x000000ff141a7208 */ /* 0x000fe20002800000 */
[----:B------:R-:W-:Y:S01]  /*10e0*/  FMUL R20, R23, UR29 ;  /* 0x0000001d17147c20 */ /* 0x000fe20008400000 */
[----:B------:R-:W-:Y:S01]  /*10f0*/  F2FP.F16.F32.PACK_AB R14, RZ, R14 ;  /* 0x0000000eff0e723e */ /* 0x000fe200000000ff */
[----:B------:R-:W-:Y:S01]  /*1100*/  FMUL R12, R22, UR29 ;  /* 0x0000001d160c7c20 */ /* 0x000fe20008400000 */
[----:B------:R-:W-:Y:S01]  /*1110*/  FSEL R22, R15, RZ, P4 ;  /* 0x000000ff0f167208 */ /* 0x000fe20002000000 */
[----:B------:R-:W-:Y:S01]  /*1120*/  FMUL R23, R26, UR29 ;  /* 0x0000001d1a177c20 */ /* 0x000fe20008400000 */
[----:B------:R-:W-:Y:S01]  /*1130*/  F2FP.F16.F32.PACK_AB R20, R21, R20 ;  /* 0x000000141514723e */ /* 0x000fe200000000ff */
[----:B------:R-:W-:Y:S01]  /*1140*/  FMUL R27, R27, UR29 ;  /* 0x0000001d1b1b7c20 */ /* 0x000fe20008400000 */
[----:B------:R-:W-:-:S02]  /*1150*/  LOP3.LUT R13, R13, 0xffff, RZ, 0xc0, !PT ;  /* 0x0000ffff0d0d7812 */ /* 0x000fc400078ec0ff */
[----:B------:R-:W-:Y:S01]  /*1160*/  F2FP.F16.F32.PACK_AB R15, R23, R12 ;  /* 0x0000000c170f723e */ /* 0x000fe200000000ff */
[----:B------:R-:W-:Y:S01]  /*1170*/  FMUL R12, R22, UR29 ;  /* 0x0000001d160c7c20 */ /* 0x000fe20008400000 */
[----:B------:R-:W-:Y:S02]  /*1180*/  PRMT R26, R20, 0x7632, R26 ;  /* 0x00007632141a7816 */ /* 0x000fe4000000001a */
[----:B------:R-:W-:Y:S02]  /*1190*/  LOP3.LUT R14, R14, 0xffff, RZ, 0xc0, !PT ;  /* 0x0000ffff0e0e7812 */ /* 0x000fe400078ec0ff */
[----:B------:R-:W-:Y:S02]  /*11a0*/  PRMT R21, R15, 0x7632, R21 ;  /* 0x000076320f157816 */ /* 0x000fe40000000015 */
[----:B------:R-:W-:Y:S02]  /*11b0*/  F2FP.F16.F32.PACK_AB R27, RZ, R27 ;  /* 0x0000001bff1b723e */ /* 0x000fe400000000ff */
[----:B------:R-:W-:-:S02]  /*11c0*/  LOP3.LUT R22, R11, 0xffff, RZ, 0xc0, !PT ;  /* 0x0000ffff0b167812 */ /* 0x000fc400078ec0ff */
[----:B------:R-:W-:Y:S02]  /*11d0*/  PRMT R11, R26, 0x5410, R13 ;  /* 0x000054101a0b7816 */ /* 0x000fe4000000000d */
[----:B------:R-:W-:Y:S02]  /*11e0*/  SHF.L.U64.HI R13, R13, 0x10, RZ ;  /* 0x000000100d0d7819 */ /* 0x000fe400000102ff */
[----:B------:R-:W-:Y:S02]  /*11f0*/  PRMT R21, R21, 0x5410, R14 ;  /* 0x0000541015157816 */ /* 0x000fe4000000000e */
[----:B------:R-:W-:Y:S02]  /*1200*/  SHF.L.U64.HI R26, R14, 0x10, RZ ;  /* 0x000000100e1a7819 */ /* 0x000fe400000102ff */
[----:B------:R-:W-:Y:S01]  /*1210*/  PRMT R23, R27, 0x7610, R23 ;  /* 0x000076101b177816 */ /* 0x000fe20000000017 */
[----:B------:R-:W0:Y:S01]  /*1220*/  LDC R14, c[0x0][0xc] ;  /* 0x00000300ff0e7b82 */ /* 0x000e220000000800 */
[----:B------:R-:W-:-:S02]  /*1230*/  LOP3.LUT R22, R22, 0xffff0000, R13, 0xf8, !PT ;  /* 0xffff000016167812 */ /* 0x000fc400078ef80d */
[----:B------:R-:W-:Y:S02]  /*1240*/  LOP3.LUT R23, R23, 0xffff, RZ, 0xc0, !PT ;  /* 0x0000ffff17177812 */ /* 0x000fe400078ec0ff */
[----:B------:R-:W-:Y:S02]  /*1250*/  F2FP.F16.F32.PACK_AB R13, RZ, R12 ;  /* 0x0000000cff0d723e */ /* 0x000fe400000000ff */
[----:B------:R-:W-:Y:S02]  /*1260*/  IADD3 R12, P0, R24, UR34, RZ ;  /* 0x00000022180c7c10 */ /* 0x000fe4000ff1e0ff */
[----:B------:R-:W-:Y:S02]  /*1270*/  LOP3.LUT R23, R23, 0xffff0000, R26, 0xf8, !PT ;  /* 0xffff000017177812 */ /* 0x000fe400078ef81a */
[----:B------:R-:W-:Y:S02]  /*1280*/  PRMT R27, R15, 0x7610, R27 ;  /* 0x000076100f1b7816 */ /* 0x000fe4000000001b */
[----:B------:R-:W-:-:S02]  /*1290*/  PRMT R24, R13, 0x7610, R24 ;  /* 0x000076100d187816 */ /* 0x000fc40000000018 */
[----:B------:R-:W-:Y:S02]  /*12a0*/  PRMT R15, R20, 0x7610, R15 ;  /* 0x00007610140f7816 */ /* 0x000fe4000000000f */
[----:B------:R-:W-:Y:S02]  /*12b0*/  PRMT R22, R22, 0x5410, R27 ;  /* 0x0000541016167816 */ /* 0x000fe4000000001b */
[----:B------:R-:W-:Y:S02]  /*12c0*/  PRMT R24, R23, 0x5410, R24 ;  /* 0x0000541017187816 */ /* 0x000fe40000000018 */
[----:B------:R-:W-:Y:S01]  /*12d0*/  PRMT R20, R8, 0x5410, R15 ;  /* 0x0000541008147816 */ /* 0x000fe2000000000f */
[----:B------:R-:W-:Y:S01]  /*12e0*/  IMAD.MOV.U32 R8, RZ, RZ, R11 ;  /* 0x000000ffff087224 */ /* 0x000fe200078e000b */
[----:B------:R-:W-:Y:S01]  /*12f0*/  PRMT R23, R9, 0x5410, R10 ;  /* 0x0000541009177816 */ /* 0x000fe2000000000a */
[----:B------:R-:W-:Y:S01]  /*1300*/  IMAD.MOV.U32 R9, RZ, RZ, R22 ;  /* 0x000000ffff097224 */ /* 0x000fe200078e0016 */
[----:B------:R-:W-:Y:S01]  /*1310*/  IADD3.X R13, R25, UR35, RZ, P0, !PT ;  /* 0x00000023190d7c10 */ /* 0x000fe200087fe4ff */
[----:B------:R-:W-:-:S02]  /*1320*/  IMAD.MOV.U32 R10, RZ, RZ, R21 ;  /* 0x000000ffff0a7224 */ /* 0x000fc400078e0015 */
[----:B------:R-:W-:Y:S02]  /*1330*/  IMAD.MOV.U32 R11, RZ, RZ, R24 ;  /* 0x000000ffff0b7224 */ /* 0x000fe400078e0018 */
[----:B0-----:R-:W-:-:S03]  /*1340*/  IMAD.WIDE.U32 R16, R14, 0x80, R16 ;  /* 0x000000800e107825 */ /* 0x001fc600078e0010 */
[----:B------:R0:W-:Y:S01]  /*1350*/  STG.E.128 desc[UR26][R12.64+0x10], R8 ;  /* 0x000010080c007986 */ /* 0x0001e2000c101d1a */
[----:B------:R-:W-:-:S04]  /*1360*/  ISETP.GE.U32.AND P0, PT, R16, UR36, PT ;  /* 0x0000002410007c0c */ /* 0x000fc8000bf06070 */
        /* <DEDUP_REMOVED lines=8> */
.L_x_29:
[----:B------:R-:W-:Y:S05]  /*13f0*/  EXIT ;  /* 0x000000000000794d */ /* 0x000fea0003800000 */
.L_x_33:
        /* <DEDUP_REMOVED lines=16> */
.L_x_41:


//--------------------- .nv.global.init           --------------------------
	.section	.nv.global.init,"aw",@progbits
	.align	4
.nv.global.init:
	.type		mrg32k3aM1SubSeq,@object
	.size		mrg32k3aM1SubSeq,(mrg32k3aM2SubSeq - mrg32k3aM1SubSeq)
mrg32k3aM1SubSeq:
        /*0000*/ 	.byte	0x0b, 0xcc, 0xee, 0x04, 0x73, 0x29, 0x8b, 0x6f, 0xf6, 0x53, 0x03, 0xf6, 0x23, 0xf6, 0xea, 0xda
        /* <DEDUP_REMOVED lines=125> */
	.type		mrg32k3aM2SubSeq,@object
	.size		mrg32k3aM2SubSeq,(mrg32k3aM1 - mrg32k3aM2SubSeq)
mrg32k3aM2SubSeq:
        /* <DEDUP_REMOVED lines=126> */
	.type		mrg32k3aM1,@object
	.size		mrg32k3aM1,(mrg32k3aM1Seq - mrg32k3aM1)
mrg32k3aM1:
        /* <DEDUP_REMOVED lines=144> */
	.type		mrg32k3aM1Seq,@object
	.size		mrg32k3aM1Seq,(mrg32k3aM2 - mrg32k3aM1Seq)
mrg32k3aM1Seq:
        /* <DEDUP_REMOVED lines=144> */
	.type		mrg32k3aM2,@object
	.size		mrg32k3aM2,(mrg32k3aM2Seq - mrg32k3aM2)
mrg32k3aM2:
        /* <DEDUP_REMOVED lines=144> */
	.type		mrg32k3aM2Seq,@object
	.size		mrg32k3aM2Seq,(precalc_xorwow_matrix - mrg32k3aM2Seq)
mrg32k3aM2Seq:
        /* <DEDUP_REMOVED lines=144> */
	.type		precalc_xorwow_matrix,@object
	.size		precalc_xorwow_matrix,(precalc_xorwow_offset_matrix - precalc_xorwow_matrix)
precalc_xorwow_matrix:
        /* <DEDUP_REMOVED lines=6400> */
	.type		precalc_xorwow_offset_matrix,@object
	.size		precalc_xorwow_offset_matrix,(.L_1 - precalc_xorwow_offset_matrix)
precalc_xorwow_offset_matrix:
        /* <DEDUP_REMOVED lines=6400> */
.L_1:


//--------------------- .nv.shared.reserved.0     --------------------------
	.section	.nv.shared.reserved.0,"aw",@nobits
	.weak		__nv_reservedSMEM_offset_0_alias
	.size		__nv_reservedSMEM_offset_0_alias, 0, 0
	.other		__nv_reservedSMEM_offset_0_alias,@"STO_CUDA_RESERVED_SHARED STV_DEFAULT"
__nv_reservedSMEM_offset_0_alias:
	.zero		0


//--------------------- .nv.constant0._ZN18transformer_engine43_GLOBAL__N__1208cb38_10_dropout_cu_88531ceb18apply_dropout_maskI13__nv_bfloat16EEvPKT_PKhPS3_mf --------------------------
	.section	.nv.constant0._ZN18transformer_engine43_GLOBAL__N__1208cb38_10_dropout_cu_88531ceb18apply_dropout_maskI13__nv_bfloat16EEvPKT_PKhPS3_mf,"a",@progbits
	.sectionflags	@""
	.align	4
.nv.constant0._ZN18transformer_engine43_GLOBAL__N__1208cb38_10_dropout_cu_88531ceb18apply_dropout_maskI13__nv_bfloat16EEvPKT_PKhPS3_mf:
	.zero		564


//--------------------- .nv.constant0._ZN18transformer_engine43_GLOBAL__N__1208cb38_10_dropout_cu_88531ceb18apply_dropout_maskI6__halfEEvPKT_PKhPS3_mf --------------------------
	.section	.nv.constant0._ZN18transformer_engine43_GLOBAL__N__1208cb38_10_dropout_cu_88531ceb18apply_dropout_maskI6__halfEEvPKT_PKhPS3_mf,"a",@progbits
	.sectionflags	@""
	.align	4
.nv.constant0._ZN18transformer_engine43_GLOBAL__N__1208cb38_10_dropout_cu_88531ceb18apply_dropout_maskI6__halfEEvPKT_PKhPS3_mf:
	.zero		564


//--------------------- .nv.constant0._ZN18transformer_engine43_GLOBAL__N__1208cb38_10_dropout_cu_88531ceb22dropout_kernel_fwd_fp8I13__nv_fp8_e4m313__nv_bfloat16EEvPKT_PKfPT0_PhPKmmjf --------------------------
	.section	.nv.constant0._ZN18transformer_engine43_GLOBAL__N__1208cb38_10_dropout_cu_88531ceb22dropout_kernel_fwd_fp8I13__nv_fp8_e4m313__nv_bfloat16EEvPKT_PKfPT0_PhPKmmjf,"a",@progbits
	.sectionflags	@""
	.align	4
.nv.constant0._ZN18transformer_engine43_GLOBAL__N__1208cb38_10_dropout_cu_88531ceb22dropout_kernel_fwd_fp8I13__nv_fp8_e4m313__nv_bfloat16EEvPKT_PKfPT0_PhPKmmjf:
	.zero		584


//--------------------- .nv.constant0._ZN18transformer_engine43_GLOBAL__N__1208cb38_10_dropout_cu_88531ceb22dropout_kernel_fwd_fp8I13__nv_fp8_e4m36__halfEEvPKT_PKfPT0_PhPKmmjf --------------------------
	.section	.nv.constant0._ZN18transformer_engine43_GLOBAL__N__1208cb38_10_dropout_cu_88531ceb22dropout_kernel_fwd_fp8I13__nv_fp8_e4m36__halfEEvPKT_PKfPT0_PhPKmmjf,"a",@progbits
	.sectionflags	@""
	.align	4
.nv.constant0._ZN18transformer_engine43_GLOBAL__N__1208cb38_10_dropout_cu_88531ceb22dropout_kernel_fwd_fp8I13__nv_fp8_e4m36__halfEEvPKT_PKfPT0_PhPKmmjf:
	.zero		584


//--------------------- .nv.constant0._ZN18transformer_engine43_GLOBAL__N__1208cb38_10_dropout_cu_88531ceb22dropout_kernel_fwd_fp8I13__nv_fp8_e5m213__nv_bfloat16EEvPKT_PKfPT0_PhPKmmjf --------------------------
	.section	.nv.constant0._ZN18transformer_engine43_GLOBAL__N__1208cb38_10_dropout_cu_88531ceb22dropout_kernel_fwd_fp8I13__nv_fp8_e5m213__nv_bfloat16EEvPKT_PKfPT0_PhPKmmjf,"a",@progbits
	.sectionflags	@""
	.align	4
.nv.constant0._ZN18transformer_engine43_GLOBAL__N__1208cb38_10_dropout_cu_88531ceb22dropout_kernel_fwd_fp8I13__nv_fp8_e5m213__nv_bfloat16EEvPKT_PKfPT0_PhPKmmjf:
	.zero		584


//--------------------- .nv.constant0._ZN18transformer_engine43_GLOBAL__N__1208cb38_10_dropout_cu_88531ceb22dropout_kernel_fwd_fp8I13__nv_fp8_e5m26__halfEEvPKT_PKfPT0_PhPKmmjf --------------------------
	.section	.nv.constant0._ZN18transformer_engine43_GLOBAL__N__1208cb38_10_dropout_cu_88531ceb22dropout_kernel_fwd_fp8I13__nv_fp8_e5m26__halfEEvPKT_PKfPT0_PhPKmmjf,"a",@progbits
	.sectionflags	@""
	.align	4
.nv.constant0._ZN18transformer_engine43_GLOBAL__N__1208cb38_10_dropout_cu_88531ceb22dropout_kernel_fwd_fp8I13__nv_fp8_e5m26__halfEEvPKT_PKfPT0_PhPKmmjf:
	.zero		584


//--------------------- .nv.constant0._ZN18transformer_engine43_GLOBAL__N__1208cb38_10_dropout_cu_88531ceb22dropout_kernel_fwd_f16I13__nv_bfloat16EEvPKT_PS3_PhPKmmjf --------------------------
	.section	.nv.constant0._ZN18transformer_engine43_GLOBAL__N__1208cb38_10_dropout_cu_88531ceb22dropout_kernel_fwd_f16I13__nv_bfloat16EEvPKT_PS3_PhPKmmjf,"a",@progbits
	.sectionflags	@""
	.align	4
.nv.constant0._ZN18transformer_engine43_GLOBAL__N__1208cb38_10_dropout_cu_88531ceb22dropout_kernel_fwd_f16I13__nv_bfloat16EEvPKT_PS3_PhPKmmjf:
	.zero		576


//--------------------- .nv.constant0._ZN18transformer_engine43_GLOBAL__N__1208cb38_10_dropout_cu_88531ceb22dropout_kernel_fwd_f16I6__halfEEvPKT_PS3_PhPKmmjf --------------------------
	.section	.nv.constant0._ZN18transformer_engine43_GLOBAL__N__1208cb38_10_dropout_cu_88531ceb22dropout_kernel_fwd_f16I6__halfEEvPKT_PS3_PhPKmmjf,"a",@progbits
	.sectionflags	@""
	.align	4
.nv.constant0._ZN18transformer_engine43_GLOBAL__N__1208cb38_10_dropout_cu_88531ceb22dropout_kernel_fwd_f16I6__halfEEvPKT_PS3_PhPKmmjf:
	.zero		576


//--------------------- SYMBOLS --------------------------

	.type		.nv.reservedSmem.offset0,@object
	.size		.nv.reservedSmem.offset0,0x4
